	.target	sm_100a

	.elftype	@"ET_EXEC"


//--------------------- .note.nv.tkinfo           --------------------------
	.section	.note.nv.tkinfo,"",@"SHT_NOTE"
	.sectionflags	@"SHF_NOTE_NV_TKINFO"
	.tkinfo
        /*0018*/ 	.word	0x00000002
        /*0030*/ 	.string	""
        /*0030*/ 	.string	"ptxas"
        /*0030*/ 	.string	"Cuda compilation tools, release 13.0, V13.0.88"
        /*0030*/ 	.string	"Build cuda_13.0.r13.0/compiler.36424714_0"
        /*0030*/ 	.string	"-arch sm_100a -m 64 "



//--------------------- .note.nv.cuinfo           --------------------------
	.section	.note.nv.cuinfo,"",@"SHT_NOTE"
	.sectionflags	@"SHF_NOTE_NV_CUINFO"
        /*0018*/ 	.short	0x0002
        /*001a*/ 	.short	0x0064
        /*001c*/ 	.short	0x0082
	.zero		2


//--------------------- .nv.info                  --------------------------
	.section	.nv.info,"",@"SHT_CUDA_INFO"
	.align	4


	//----- nvinfo : EIATTR_REGCOUNT
	.align		4
        /*0000*/ 	.byte	0x04, 0x2f
        /*0002*/ 	.short	(.L_16 - .L_15)
	.align		4
.L_15:
        /*0004*/ 	.word	index@(_ZN7cutlass13device_kernelINS_4gemm6kernel13GemmUniversalIN4cute5tupleIJiiiiEEENS1_10collective13CollectiveMmaINS1_35MainloopSm100TmaUmmaWarpSpecializedILi38ELi2ELi4ENS5_IJNS4_1CILi1EEESB_SB_EEEEENS5_IJNSA_ILi64EEENSA_ILi112EEENSA_ILi32EEEEEEaNS5_IJlSB_lEEEaSI_NS4_8TiledMMAINS4_8MMA_AtomIJNS4_15SM100_MMA_S8_SSIaaiLi64ELi112ELNS4_4UMMA5MajorE0ELSN_0ELNSM_8SaturateE0EEEEEENS4_6LayoutISC_NS5_IJNSA_ILi0EEESS_SS_EEEEENS5_IJNS4_10UnderscoreESV_SV_EEEEENS4_13SM90_TMA_LOADENS4_14ComposedLayoutINS4_7SwizzleILi1ELi4ELi3EEENS4_18smem_ptr_flag_bitsILi8EEENSR_INS5_IJNSA_ILi8EEESG_EEENS5_IJSG_SB_EEEEEEEvNS4_8identityESY_S18_vS19_EENS_8epilogue10collective18CollectiveEpilogueINS1B_23Sm100TmaWarpSpecializedILi1ELi1ELi56ELb0ELb0EEEJSH_NS5_IJNSR_ISE_SB_EENSR_ISF_SB_EEEEEaSI_aSI_NS1B_6fusion15FusionCallbacksIS1F_NS1J_17LinearCombinationIaiaiLNS_15FloatRoundStyleE2EEESH_S1I_JEEENS4_5SM1004TMEM4LOAD25SM100_TMEM_LOAD_16dp32b8xESY_NSZ_INS10_ILi0ELi4ELi3EEES13_NSR_INS5_IJS14_NSA_ILi16EEEEEENS5_IJS1U_SB_EEEEEEENS4_39AutoVectorizingCopyWithAssumedAlignmentILi128EEENS4_14SM90_TMA_STOREES1Y_S20_S20_EEEvvEEEEvNT_6ParamsE)
        /*0008*/ 	.word	0x000000a0


	//----- nvinfo : EIATTR_FRAME_SIZE
	.align		4
.L_16:
        /*000c*/ 	.byte	0x04, 0x11
        /*000e*/ 	.short	(.L_18 - .L_17)
	.align		4
.L_17:
        /*0010*/ 	.word	index@($__internal_2_$__cuda_sm10x_tcgen05_guardrail_trap_unallocated_columns_being_dealloced)
        /*0014*/ 	.word	0x00000000


	//----- nvinfo : EIATTR_FRAME_SIZE
	.align		4
.L_18:
        /*0018*/ 	.byte	0x04, 0x11
        /*001a*/ 	.short	(.L_20 - .L_19)
	.align		4
.L_19:
        /*001c*/ 	.word	index@($__internal_1_$__cuda_sm10x_tcgen05_guardrail_trap_phase_invalid_during_alloc)
        /*0020*/ 	.word	0x00000000


	//----- nvinfo : EIATTR_FRAME_SIZE
	.align		4
.L_20:
        /*0024*/ 	.byte	0x04, 0x11
        /*0026*/ 	.short	(.L_22 - .L_21)
	.align		4
.L_21:
        /*0028*/ 	.word	index@($__internal_0_$__cuda_sm10x_tcgen05_guardrail_trap_col_being_dealloced_not_returned_by_alloc)
        /*002c*/ 	.word	0x00000000


	//----- nvinfo : EIATTR_FRAME_SIZE
	.align		4
.L_22:
        /*0030*/ 	.byte	0x04, 0x11
        /*0032*/ 	.short	(.L_24 - .L_23)
	.align		4
.L_23:
        /*0034*/ 	.word	index@(_ZN7cutlass13device_kernelINS_4gemm6kernel13GemmUniversalIN4cute5tupleIJiiiiEEENS1_10collective13CollectiveMmaINS1_35MainloopSm100TmaUmmaWarpSpecializedILi38ELi2ELi4ENS5_IJNS4_1CILi1EEESB_SB_EEEEENS5_IJNSA_ILi64EEENSA_ILi112EEENSA_ILi32EEEEEEaNS5_IJlSB_lEEEaSI_NS4_8TiledMMAINS4_8MMA_AtomIJNS4_15SM100_MMA_S8_SSIaaiLi64ELi112ELNS4_4UMMA5MajorE0ELSN_0ELNSM_8SaturateE0EEEEEENS4_6LayoutISC_NS5_IJNSA_ILi0EEESS_SS_EEEEENS5_IJNS4_10UnderscoreESV_SV_EEEEENS4_13SM90_TMA_LOADENS4_14ComposedLayoutINS4_7SwizzleILi1ELi4ELi3EEENS4_18smem_ptr_flag_bitsILi8EEENSR_INS5_IJNSA_ILi8EEESG_EEENS5_IJSG_SB_EEEEEEEvNS4_8identityESY_S18_vS19_EENS_8epilogue10collective18CollectiveEpilogueINS1B_23Sm100TmaWarpSpecializedILi1ELi1ELi56ELb0ELb0EEEJSH_NS5_IJNSR_ISE_SB_EENSR_ISF_SB_EEEEEaSI_aSI_NS1B_6fusion15FusionCallbacksIS1F_NS1J_17LinearCombinationIaiaiLNS_15FloatRoundStyleE2EEESH_S1I_JEEENS4_5SM1004TMEM4LOAD25SM100_TMEM_LOAD_16dp32b8xESY_NSZ_INS10_ILi0ELi4ELi3EEES13_NSR_INS5_IJS14_NSA_ILi16EEEEEENS5_IJS1U_SB_EEEEEEENS4_39AutoVectorizingCopyWithAssumedAlignmentILi128EEENS4_14SM90_TMA_STOREES1Y_S20_S20_EEEvvEEEEvNT_6ParamsE)
        /*0038*/ 	.word	0x00000000


	//----- nvinfo : EIATTR_MIN_STACK_SIZE
	.align		4
.L_24:
        /*003c*/ 	.byte	0x04, 0x12
        /*003e*/ 	.short	(.L_26 - .L_25)
	.align		4
.L_25:
        /*0040*/ 	.word	index@(_ZN7cutlass13device_kernelINS_4gemm6kernel13GemmUniversalIN4cute5tupleIJiiiiEEENS1_10collective13CollectiveMmaINS1_35MainloopSm100TmaUmmaWarpSpecializedILi38ELi2ELi4ENS5_IJNS4_1CILi1EEESB_SB_EEEEENS5_IJNSA_ILi64EEENSA_ILi112EEENSA_ILi32EEEEEEaNS5_IJlSB_lEEEaSI_NS4_8TiledMMAINS4_8MMA_AtomIJNS4_15SM100_MMA_S8_SSIaaiLi64ELi112ELNS4_4UMMA5MajorE0ELSN_0ELNSM_8SaturateE0EEEEEENS4_6LayoutISC_NS5_IJNSA_ILi0EEESS_SS_EEEEENS5_IJNS4_10UnderscoreESV_SV_EEEEENS4_13SM90_TMA_LOADENS4_14ComposedLayoutINS4_7SwizzleILi1ELi4ELi3EEENS4_18smem_ptr_flag_bitsILi8EEENSR_INS5_IJNSA_ILi8EEESG_EEENS5_IJSG_SB_EEEEEEEvNS4_8identityESY_S18_vS19_EENS_8epilogue10collective18CollectiveEpilogueINS1B_23Sm100TmaWarpSpecializedILi1ELi1ELi56ELb0ELb0EEEJSH_NS5_IJNSR_ISE_SB_EENSR_ISF_SB_EEEEEaSI_aSI_NS1B_6fusion15FusionCallbacksIS1F_NS1J_17LinearCombinationIaiaiLNS_15FloatRoundStyleE2EEESH_S1I_JEEENS4_5SM1004TMEM4LOAD25SM100_TMEM_LOAD_16dp32b8xESY_NSZ_INS10_ILi0ELi4ELi3EEES13_NSR_INS5_IJS14_NSA_ILi16EEEEEENS5_IJS1U_SB_EEEEEEENS4_39AutoVectorizingCopyWithAssumedAlignmentILi128EEENS4_14SM90_TMA_STOREES1Y_S20_S20_EEEvvEEEEvNT_6ParamsE)
        /*0044*/ 	.word	0x00000000
.L_26:


//--------------------- .nv.compat                --------------------------
	.section	.nv.compat,"",@"SHT_CUDA_COMPAT_INFO"
	.align	4
        /*0000*/ 	.byte	0x02, 0x09, 0x01, 0x00, 0x02, 0x02, 0x03, 0x00, 0x02, 0x05, 0x06, 0x00, 0x03, 0x07, 0x01, 0x01
        /*0010*/ 	.byte	0x02, 0x03, 0x01, 0x00, 0x02, 0x06, 0x01, 0x00, 0x04, 0x0b, 0x08, 0x00, 0x01, 0x00, 0x00, 0x00
        /*0020*/ 	.byte	0x00, 0x00, 0x00, 0x00


//--------------------- .nv.info._ZN7cutlass13device_kernelINS_4gemm6kernel13GemmUniversalIN4cute5tupleIJiiiiEEENS1_10collective13CollectiveMmaINS1_35MainloopSm100TmaUmmaWarpSpecializedILi38ELi2ELi4ENS5_IJNS4_1CILi1EEESB_SB_EEEEENS5_IJNSA_ILi64EEENSA_ILi112EEENSA_ILi32EEEEEEaNS5_IJlSB_lEEEaSI_NS4_8TiledMMAINS4_8MMA_AtomIJNS4_15SM100_MMA_S8_SSIaaiLi64ELi112ELNS4_4UMMA5MajorE0ELSN_0ELNSM_8SaturateE0EEEEEENS4_6LayoutISC_NS5_IJNSA_ILi0EEESS_SS_EEEEENS5_IJNS4_10UnderscoreESV_SV_EEEEENS4_13SM90_TMA_LOADENS4_14ComposedLayoutINS4_7SwizzleILi1ELi4ELi3EEENS4_18smem_ptr_flag_bitsILi8EEENSR_INS5_IJNSA_ILi8EEESG_EEENS5_IJSG_SB_EEEEEEEvNS4_8identityESY_S18_vS19_EENS_8epilogue10collective18CollectiveEpilogueINS1B_23Sm100TmaWarpSpecializedILi1ELi1ELi56ELb0ELb0EEEJSH_NS5_IJNSR_ISE_SB_EENSR_ISF_SB_EEEEEaSI_aSI_NS1B_6fusion15FusionCallbacksIS1F_NS1J_17LinearCombinationIaiaiLNS_15FloatRoundStyleE2EEESH_S1I_JEEENS4_5SM1004TMEM4LOAD25SM100_TMEM_LOAD_16dp32b8xESY_NSZ_INS10_ILi0ELi4ELi3EEES13_NSR_INS5_IJS14_NSA_ILi16EEEEEENS5_IJS1U_SB_EEEEEEENS4_39AutoVectorizingCopyWithAssumedAlignmentILi128EEENS4_14SM90_TMA_STOREES1Y_S20_S20_EEEvvEEEEvNT_6ParamsE --------------------------
	.section	.nv.info._ZN7cutlass13device_kernelINS_4gemm6kernel13GemmUniversalIN4cute5tupleIJiiiiEEENS1_10collective13CollectiveMmaINS1_35MainloopSm100TmaUmmaWarpSpecializedILi38ELi2ELi4ENS5_IJNS4_1CILi1EEESB_SB_EEEEENS5_IJNSA_ILi64EEENSA_ILi112EEENSA_ILi32EEEEEEaNS5_IJlSB_lEEEaSI_NS4_8TiledMMAINS4_8MMA_AtomIJNS4_15SM100_MMA_S8_SSIaaiLi64ELi112ELNS4_4UMMA5MajorE0ELSN_0ELNSM_8SaturateE0EEEEEENS4_6LayoutISC_NS5_IJNSA_ILi0EEESS_SS_EEEEENS5_IJNS4_10UnderscoreESV_SV_EEEEENS4_13SM90_TMA_LOADENS4_14ComposedLayoutINS4_7SwizzleILi1ELi4ELi3EEENS4_18smem_ptr_flag_bitsILi8EEENSR_INS5_IJNSA_ILi8EEESG_EEENS5_IJSG_SB_EEEEEEEvNS4_8identityESY_S18_vS19_EENS_8epilogue10collective18CollectiveEpilogueINS1B_23Sm100TmaWarpSpecializedILi1ELi1ELi56ELb0ELb0EEEJSH_NS5_IJNSR_ISE_SB_EENSR_ISF_SB_EEEEEaSI_aSI_NS1B_6fusion15FusionCallbacksIS1F_NS1J_17LinearCombinationIaiaiLNS_15FloatRoundStyleE2EEESH_S1I_JEEENS4_5SM1004TMEM4LOAD25SM100_TMEM_LOAD_16dp32b8xESY_NSZ_INS10_ILi0ELi4ELi3EEES13_NSR_INS5_IJS14_NSA_ILi16EEEEEENS5_IJS1U_SB_EEEEEEENS4_39AutoVectorizingCopyWithAssumedAlignmentILi128EEENS4_14SM90_TMA_STOREES1Y_S20_S20_EEEvvEEEEvNT_6ParamsE,"",@"SHT_CUDA_INFO"
	.sectionflags	@""
	.align	4


	//----- nvinfo : EIATTR_CUDA_API_VERSION
	.align		4
        /*0000*/ 	.byte	0x04, 0x37
        /*0002*/ 	.short	(.L_28 - .L_27)
.L_27:
        /*0004*/ 	.word	0x00000082


	//----- nvinfo : EIATTR_KPARAM_INFO
	.align		4
.L_28:
        /*0008*/ 	.byte	0x04, 0x17
        /*000a*/ 	.short	(.L_30 - .L_29)
.L_29:
        /*000c*/ 	.word	0x00000000
        /*0010*/ 	.short	0x0000
        /*0012*/ 	.short	0x0000
        /*0014*/ 	.byte	0x00, 0xf0, 0x01, 0x20


	//----- nvinfo : EIATTR_AT_ENTRY_FRAGMENTS
	.align		4
.L_30:
        /*0018*/ 	.byte	0x04, 0x4f
        /*001a*/ 	.short	(.L_32 - .L_31)


	//   ....[0]....
.L_31:
        /*001c*/ 	.word	0x00000006


	//----- nvinfo : EIATTR_RESERVED_SMEM_USED
	.align		4
.L_32:
        /*0020*/ 	.byte	0x01, 0x41
	.zero		2


	//----- nvinfo : EIATTR_SPARSE_MMA_MASK
	.align		4
        /*0024*/ 	.byte	0x03, 0x50
        /*0026*/ 	.short	0x0000


	//----- nvinfo : EIATTR_TCGEN05_1CTA_USED
	.align		4
        /*0028*/ 	.byte	0x01, 0x51
	.zero		2


	//----- nvinfo : EIATTR_MAXREG_COUNT
	.align		4
        /*002c*/ 	.byte	0x03, 0x1b
        /*002e*/ 	.short	0x00ff


	//----- nvinfo : EIATTR_NUM_BARRIERS
	.align		4
        /*0030*/ 	.byte	0x02, 0x4c
        /*0032*/ 	.byte	0x07
	.zero		1


	//----- nvinfo : EIATTR_EXTERNS
	.align		4
        /*0034*/ 	.byte	0x04, 0x0f
        /*0036*/ 	.short	(.L_34 - .L_33)


	//   ....[0]....
	.align		4
.L_33:
        /*0038*/ 	.word	index@(__assertfail)


	//----- nvinfo : EIATTR_MERCURY_ISA_VERSION
	.align		4
.L_34:
        /*003c*/ 	.byte	0x03, 0x5f
        /*003e*/ 	.short	0x0101


	//----- nvinfo : EIATTR_INT_WARP_WIDE_INSTR_OFFSETS
	.align		4
        /*0040*/ 	.byte	0x04, 0x31
        /*0042*/ 	.short	(.L_36 - .L_35)


	//   ....[0]....
.L_35:
        /*0044*/ 	.word	0x000021d0


	//   ....[1]....
        /*0048*/ 	.word	0x00004e40


	//   ....[2]....
        /*004c*/ 	.word	0x00004e60


	//   ....[3]....
        /*0050*/ 	.word	0x00004e90


	//   ....[4]....
        /*0054*/ 	.word	0x000058e0


	//   ....[5]....
        /*0058*/ 	.word	0x00005970


	//   ....[6]....
        /*005c*/ 	.word	0x00005980


	//   ....[7]....
        /*0060*/ 	.word	0x000059b0


	//   ....[8]....
        /*0064*/ 	.word	0x00005b50


	//   ....[9]....
        /*0068*/ 	.word	0x00005bb0


	//   ....[10]....
        /*006c*/ 	.word	0x00005be0


	//   ....[11]....
        /*0070*/ 	.word	0x00005c00


	//----- nvinfo : EIATTR_COOP_GROUP_MASK_REGIDS
	.align		4
.L_36:
        /*0074*/ 	.byte	0x04, 0x29
        /*0076*/ 	.short	(.L_38 - .L_37)


	//   ....[0]....
.L_37:
        /*0078*/ 	.word	0xffffffff


	//   ....[1]....
        /*007c*/ 	.word	0xffffffff


	//   ....[2]....
        /*0080*/ 	.word	0xffffffff


	//   ....[3]....
        /*0084*/ 	.word	0xffffffff


	//   ....[4]....
        /*0088*/ 	.word	0xffffffff


	//   ....[5]....
        /*008c*/ 	.word	0xffffffff


	//   ....[6]....
        /*0090*/ 	.word	0xffffffff


	//   ....[7]....
        /*0094*/ 	.word	0xffffffff


	//   ....[8]....
        /*0098*/ 	.word	0xffffffff


	//   ....[9]....
        /*009c*/ 	.word	0xffffffff


	//   ....[10]....
        /*00a0*/ 	.word	0xffffffff


	//   ....[11]....
        /*00a4*/ 	.word	0xffffffff


	//   ....[12]....
        /*00a8*/ 	.word	0xffffffff


	//----- nvinfo : EIATTR_COOP_GROUP_INSTR_OFFSETS
	.align		4
.L_38:
        /*00ac*/ 	.byte	0x04, 0x28
        /*00ae*/ 	.short	(.L_40 - .L_39)


	//   ....[0]....
.L_39:
        /*00b0*/ 	.word	0x00000090


	//   ....[1]....
        /*00b4*/ 	.word	0x000004b0


	//   ....[2]....
        /*00b8*/ 	.word	0x00000a90


	//   ....[3]....
        /*00bc*/ 	.word	0x00000bd0


	//   ....[4]....
        /*00c0*/ 	.word	0x00000cd0


	//   ....[5]....
        /*00c4*/ 	.word	0x00000e40


	//   ....[6]....
        /*00c8*/ 	.word	0x00000fe0


	//   ....[7]....
        /*00cc*/ 	.word	0x000020b0


	//   ....[8]....
        /*00d0*/ 	.word	0x000041b0


	//   ....[9]....
        /*00d4*/ 	.word	0x000043c0


	//   ....[10]....
        /*00d8*/ 	.word	0x000043f0


	//   ....[11]....
        /*00dc*/ 	.word	0x00004d20


	//   ....[12]....
        /*00e0*/ 	.word	0x00004f50


	//----- nvinfo : EIATTR_VRC_CTA_INIT_COUNT
	.align		4
.L_40:
        /*00e4*/ 	.byte	0x02, 0x4a
        /*00e6*/ 	.byte	0x80
	.zero		1


	//----- nvinfo : EIATTR_SYSCALL_OFFSETS
	.align		4
        /*00e8*/ 	.byte	0x04, 0x46
        /*00ea*/ 	.short	(.L_42 - .L_41)


	//   ....[0]....
.L_41:
        /*00ec*/ 	.word	0x00006c80


	//   ....[1]....
        /*00f0*/ 	.word	0x00006e00


	//   ....[2]....
        /*00f4*/ 	.word	0x00006f80


	//   ....[3]....
        /*00f8*/ 	.word	0x00007100


	//   ....[4]....
        /*00fc*/ 	.word	0x00007280


	//   ....[5]....
        /*0100*/ 	.word	0x00007400


	//   ....[6]....
        /*0104*/ 	.word	0x00007580


	//----- nvinfo : EIATTR_MBARRIER_INSTR_OFFSETS
	.align		4
.L_42:
        /*0108*/ 	.byte	0x04, 0x39
        /*010a*/ 	.short	(.L_44 - .L_43)


	//   ....[0]....
.L_43:
        /*010c*/ 	.word	0x000005b0
        /*0110*/ 	.word	0x000000ff
        /*0114*/ 	.word	0x00000000
        /*0118*/ 	.short	0x0100
        /*011a*/ 	.byte	0x05
	.zero		1


	//   ....[1]....
        /*011c*/ 	.word	0x000005c0
        /*0120*/ 	.word	0x000000ff
        /*0124*/ 	.word	0x00000130
        /*0128*/ 	.short	0x0100
        /*012a*/ 	.byte	0x05
	.zero		1


	//   ....[2]....
        /*012c*/ 	.word	0x000005d0
        /*0130*/ 	.word	0x000000ff
        /*0134*/ 	.word	0x00000008
        /*0138*/ 	.short	0x0100
        /*013a*/ 	.byte	0x05
	.zero		1


	//   ....[3]....
        /*013c*/ 	.word	0x000005e0
        /*0140*/ 	.word	0x000000ff
        /*0144*/ 	.word	0x00000138
        /*0148*/ 	.short	0x0100
        /*014a*/ 	.byte	0x05
	.zero		1


	//   ....[4]....
        /*014c*/ 	.word	0x000005f0
        /*0150*/ 	.word	0x000000ff
        /*0154*/ 	.word	0x00000010
        /*0158*/ 	.short	0x0100
        /*015a*/ 	.byte	0x05
	.zero		1


	//   ....[5]....
        /*015c*/ 	.word	0x00000600
        /*0160*/ 	.word	0x000000ff
        /*0164*/ 	.word	0x00000140
        /*0168*/ 	.short	0x0100
        /*016a*/ 	.byte	0x05
	.zero		1


	//   ....[6]....
        /*016c*/ 	.word	0x00000610
        /*0170*/ 	.word	0x000000ff
        /*0174*/ 	.word	0x00000018
        /*0178*/ 	.short	0x0100
        /*017a*/ 	.byte	0x05
	.zero		1


	//   ....[7]....
        /*017c*/ 	.word	0x00000620
        /*0180*/ 	.word	0x000000ff
        /*0184*/ 	.word	0x00000148
        /*0188*/ 	.short	0x0100
        /*018a*/ 	.byte	0x05
	.zero		1


	//   ....[8]....
        /*018c*/ 	.word	0x00000630
        /*0190*/ 	.word	0x000000ff
        /*0194*/ 	.word	0x00000020
        /*0198*/ 	.short	0x0100
        /*019a*/ 	.byte	0x05
	.zero		1


	//   ....[9]....
        /*019c*/ 	.word	0x00000640
        /*01a0*/ 	.word	0x000000ff
        /*01a4*/ 	.word	0x00000150
        /*01a8*/ 	.short	0x0100
        /*01aa*/ 	.byte	0x05
	.zero		1


	//   ....[10]....
        /*01ac*/ 	.word	0x00000650
        /*01b0*/ 	.word	0x000000ff
        /*01b4*/ 	.word	0x00000028
        /*01b8*/ 	.short	0x0100
        /*01ba*/ 	.byte	0x05
	.zero		1


	//   ....[11]....
        /*01bc*/ 	.word	0x00000660
        /*01c0*/ 	.word	0x000000ff
        /*01c4*/ 	.word	0x00000158
        /*01c8*/ 	.short	0x0100
        /*01ca*/ 	.byte	0x05
	.zero		1


	//   ....[12]....
        /*01cc*/ 	.word	0x00000670
        /*01d0*/ 	.word	0x000000ff
        /*01d4*/ 	.word	0x00000030
        /*01d8*/ 	.short	0x0100
        /*01da*/ 	.byte	0x05
	.zero		1


	//   ....[13]....
        /*01dc*/ 	.word	0x00000680
        /*01e0*/ 	.word	0x000000ff
        /*01e4*/ 	.word	0x00000160
        /*01e8*/ 	.short	0x0100
        /*01ea*/ 	.byte	0x05
	.zero		1


	//   ....[14]....
        /*01ec*/ 	.word	0x00000690
        /*01f0*/ 	.word	0x000000ff
        /*01f4*/ 	.word	0x00000038
        /*01f8*/ 	.short	0x0100
        /*01fa*/ 	.byte	0x05
	.zero		1


	//   ....[15]....
        /*01fc*/ 	.word	0x000006a0
        /*0200*/ 	.word	0x000000ff
        /*0204*/ 	.word	0x00000168
        /*0208*/ 	.short	0x0100
        /*020a*/ 	.byte	0x05
	.zero		1


	//   ....[16]....
        /*020c*/ 	.word	0x000006b0
        /*0210*/ 	.word	0x000000ff
        /*0214*/ 	.word	0x00000040
        /*0218*/ 	.short	0x0100
        /*021a*/ 	.byte	0x05
	.zero		1


	//   ....[17]....
        /*021c*/ 	.word	0x000006c0
        /*0220*/ 	.word	0x000000ff
        /*0224*/ 	.word	0x00000170
        /*0228*/ 	.short	0x0100
        /*022a*/ 	.byte	0x05
	.zero		1


	//   ....[18]....
        /*022c*/ 	.word	0x000006d0
        /*0230*/ 	.word	0x000000ff
        /*0234*/ 	.word	0x00000048
        /*0238*/ 	.short	0x0100
        /*023a*/ 	.byte	0x05
	.zero		1


	//   ....[19]....
        /*023c*/ 	.word	0x000006e0
        /*0240*/ 	.word	0x000000ff
        /*0244*/ 	.word	0x00000178
        /*0248*/ 	.short	0x0100
        /*024a*/ 	.byte	0x05
	.zero		1


	//   ....[20]....
        /*024c*/ 	.word	0x000006f0
        /*0250*/ 	.word	0x000000ff
        /*0254*/ 	.word	0x00000050
        /*0258*/ 	.short	0x0100
        /*025a*/ 	.byte	0x05
	.zero		1


	//   ....[21]....
        /*025c*/ 	.word	0x00000700
        /*0260*/ 	.word	0x000000ff
        /*0264*/ 	.word	0x00000180
        /*0268*/ 	.short	0x0100
        /*026a*/ 	.byte	0x05
	.zero		1


	//   ....[22]....
        /*026c*/ 	.word	0x00000710
        /*0270*/ 	.word	0x000000ff
        /*0274*/ 	.word	0x00000058
        /*0278*/ 	.short	0x0100
        /*027a*/ 	.byte	0x05
	.zero		1


	//   ....[23]....
        /*027c*/ 	.word	0x00000720
        /*0280*/ 	.word	0x000000ff
        /*0284*/ 	.word	0x00000188
        /*0288*/ 	.short	0x0100
        /*028a*/ 	.byte	0x05
	.zero		1


	//   ....[24]....
        /*028c*/ 	.word	0x00000730
        /*0290*/ 	.word	0x000000ff
        /*0294*/ 	.word	0x00000060
        /*0298*/ 	.short	0x0100
        /*029a*/ 	.byte	0x05
	.zero		1


	//   ....[25]....
        /*029c*/ 	.word	0x00000740
        /*02a0*/ 	.word	0x000000ff
        /*02a4*/ 	.word	0x00000190
        /*02a8*/ 	.short	0x0100
        /*02aa*/ 	.byte	0x05
	.zero		1


	//   ....[26]....
        /*02ac*/ 	.word	0x00000750
        /*02b0*/ 	.word	0x000000ff
        /*02b4*/ 	.word	0x00000068
        /*02b8*/ 	.short	0x0100
        /*02ba*/ 	.byte	0x05
	.zero		1


	//   ....[27]....
        /*02bc*/ 	.word	0x00000760
        /*02c0*/ 	.word	0x000000ff
        /*02c4*/ 	.word	0x00000198
        /*02c8*/ 	.short	0x0100
        /*02ca*/ 	.byte	0x05
	.zero		1


	//   ....[28]....
        /*02cc*/ 	.word	0x00000770
        /*02d0*/ 	.word	0x000000ff
        /*02d4*/ 	.word	0x00000070
        /*02d8*/ 	.short	0x0100
        /*02da*/ 	.byte	0x05
	.zero		1


	//   ....[29]....
        /*02dc*/ 	.word	0x00000780
        /*02e0*/ 	.word	0x000000ff
        /*02e4*/ 	.word	0x000001a0
        /*02e8*/ 	.short	0x0100
        /*02ea*/ 	.byte	0x05
	.zero		1


	//   ....[30]....
        /*02ec*/ 	.word	0x00000790
        /*02f0*/ 	.word	0x000000ff
        /*02f4*/ 	.word	0x00000078
        /*02f8*/ 	.short	0x0100
        /*02fa*/ 	.byte	0x05
	.zero		1


	//   ....[31]....
        /*02fc*/ 	.word	0x000007a0
        /*0300*/ 	.word	0x000000ff
        /*0304*/ 	.word	0x000001a8
        /*0308*/ 	.short	0x0100
        /*030a*/ 	.byte	0x05
	.zero		1


	//   ....[32]....
        /*030c*/ 	.word	0x000007b0
        /*0310*/ 	.word	0x000000ff
        /*0314*/ 	.word	0x00000080
        /*0318*/ 	.short	0x0100
        /*031a*/ 	.byte	0x05
	.zero		1


	//   ....[33]....
        /*031c*/ 	.word	0x000007c0
        /*0320*/ 	.word	0x000000ff
        /*0324*/ 	.word	0x000001b0
        /*0328*/ 	.short	0x0100
        /*032a*/ 	.byte	0x05
	.zero		1


	//   ....[34]....
        /*032c*/ 	.word	0x000007d0
        /*0330*/ 	.word	0x000000ff
        /*0334*/ 	.word	0x00000088
        /*0338*/ 	.short	0x0100
        /*033a*/ 	.byte	0x05
	.zero		1


	//   ....[35]....
        /*033c*/ 	.word	0x000007e0
        /*0340*/ 	.word	0x000000ff
        /*0344*/ 	.word	0x000001b8
        /*0348*/ 	.short	0x0100
        /*034a*/ 	.byte	0x05
	.zero		1


	//   ....[36]....
        /*034c*/ 	.word	0x000007f0
        /*0350*/ 	.word	0x000000ff
        /*0354*/ 	.word	0x00000090
        /*0358*/ 	.short	0x0100
        /*035a*/ 	.byte	0x05
	.zero		1


	//   ....[37]....
        /*035c*/ 	.word	0x00000800
        /*0360*/ 	.word	0x000000ff
        /*0364*/ 	.word	0x000001c0
        /*0368*/ 	.short	0x0100
        /*036a*/ 	.byte	0x05
	.zero		1


	//   ....[38]....
        /*036c*/ 	.word	0x00000810
        /*0370*/ 	.word	0x000000ff
        /*0374*/ 	.word	0x00000098
        /*0378*/ 	.short	0x0100
        /*037a*/ 	.byte	0x05
	.zero		1


	//   ....[39]....
        /*037c*/ 	.word	0x00000820
        /*0380*/ 	.word	0x000000ff
        /*0384*/ 	.word	0x000001c8
        /*0388*/ 	.short	0x0100
        /*038a*/ 	.byte	0x05
	.zero		1


	//   ....[40]....
        /*038c*/ 	.word	0x00000830
        /*0390*/ 	.word	0x000000ff
        /*0394*/ 	.word	0x000000a0
        /*0398*/ 	.short	0x0100
        /*039a*/ 	.byte	0x05
	.zero		1


	//   ....[41]....
        /*039c*/ 	.word	0x00000840
        /*03a0*/ 	.word	0x000000ff
        /*03a4*/ 	.word	0x000001d0
        /*03a8*/ 	.short	0x0100
        /*03aa*/ 	.byte	0x05
	.zero		1


	//   ....[42]....
        /*03ac*/ 	.word	0x00000850
        /*03b0*/ 	.word	0x000000ff
        /*03b4*/ 	.word	0x000000a8
        /*03b8*/ 	.short	0x0100
        /*03ba*/ 	.byte	0x05
	.zero		1


	//   ....[43]....
        /*03bc*/ 	.word	0x00000860
        /*03c0*/ 	.word	0x000000ff
        /*03c4*/ 	.word	0x000001d8
        /*03c8*/ 	.short	0x0100
        /*03ca*/ 	.byte	0x05
	.zero		1


	//   ....[44]....
        /*03cc*/ 	.word	0x00000870
        /*03d0*/ 	.word	0x000000ff
        /*03d4*/ 	.word	0x000000b0
        /*03d8*/ 	.short	0x0100
        /*03da*/ 	.byte	0x05
	.zero		1


	//   ....[45]....
        /*03dc*/ 	.word	0x00000880
        /*03e0*/ 	.word	0x000000ff
        /*03e4*/ 	.word	0x000001e0
        /*03e8*/ 	.short	0x0100
        /*03ea*/ 	.byte	0x05
	.zero		1


	//   ....[46]....
        /*03ec*/ 	.word	0x00000890
        /*03f0*/ 	.word	0x000000ff
        /*03f4*/ 	.word	0x000000b8
        /*03f8*/ 	.short	0x0100
        /*03fa*/ 	.byte	0x05
	.zero		1


	//   ....[47]....
        /*03fc*/ 	.word	0x000008a0
        /*0400*/ 	.word	0x000000ff
        /*0404*/ 	.word	0x000001e8
        /*0408*/ 	.short	0x0100
        /*040a*/ 	.byte	0x05
	.zero		1


	//   ....[48]....
        /*040c*/ 	.word	0x000008b0
        /*0410*/ 	.word	0x000000ff
        /*0414*/ 	.word	0x000000c0
        /*0418*/ 	.short	0x0100
        /*041a*/ 	.byte	0x05
	.zero		1


	//   ....[49]....
        /*041c*/ 	.word	0x000008c0
        /*0420*/ 	.word	0x000000ff
        /*0424*/ 	.word	0x000001f0
        /*0428*/ 	.short	0x0100
        /*042a*/ 	.byte	0x05
	.zero		1


	//   ....[50]....
        /*042c*/ 	.word	0x000008d0
        /*0430*/ 	.word	0x000000ff
        /*0434*/ 	.word	0x000000c8
        /*0438*/ 	.short	0x0100
        /*043a*/ 	.byte	0x05
	.zero		1


	//   ....[51]....
        /*043c*/ 	.word	0x000008e0
        /*0440*/ 	.word	0x000000ff
        /*0444*/ 	.word	0x000001f8
        /*0448*/ 	.short	0x0100
        /*044a*/ 	.byte	0x05
	.zero		1


	//   ....[52]....
        /*044c*/ 	.word	0x000008f0
        /*0450*/ 	.word	0x000000ff
        /*0454*/ 	.word	0x000000d0
        /*0458*/ 	.short	0x0100
        /*045a*/ 	.byte	0x05
	.zero		1


	//   ....[53]....
        /*045c*/ 	.word	0x00000900
        /*0460*/ 	.word	0x000000ff
        /*0464*/ 	.word	0x00000200
        /*0468*/ 	.short	0x0100
        /*046a*/ 	.byte	0x05
	.zero		1


	//   ....[54]....
        /*046c*/ 	.word	0x00000910
        /*0470*/ 	.word	0x000000ff
        /*0474*/ 	.word	0x000000d8
        /*0478*/ 	.short	0x0100
        /*047a*/ 	.byte	0x05
	.zero		1


	//   ....[55]....
        /*047c*/ 	.word	0x00000920
        /*0480*/ 	.word	0x000000ff
        /*0484*/ 	.word	0x00000208
        /*0488*/ 	.short	0x0100
        /*048a*/ 	.byte	0x05
	.zero		1


	//   ....[56]....
        /*048c*/ 	.word	0x00000930
        /*0490*/ 	.word	0x000000ff
        /*0494*/ 	.word	0x000000e0
        /*0498*/ 	.short	0x0100
        /*049a*/ 	.byte	0x05
	.zero		1


	//   ....[57]....
        /*049c*/ 	.word	0x00000940
        /*04a0*/ 	.word	0x000000ff
        /*04a4*/ 	.word	0x00000210
        /*04a8*/ 	.short	0x0100
        /*04aa*/ 	.byte	0x05
	.zero		1


	//   ....[58]....
        /*04ac*/ 	.word	0x00000950
        /*04b0*/ 	.word	0x000000ff
        /*04b4*/ 	.word	0x000000e8
        /*04b8*/ 	.short	0x0100
        /*04ba*/ 	.byte	0x05
	.zero		1


	//   ....[59]....
        /*04bc*/ 	.word	0x00000960
        /*04c0*/ 	.word	0x000000ff
        /*04c4*/ 	.word	0x00000218
        /*04c8*/ 	.short	0x0100
        /*04ca*/ 	.byte	0x05
	.zero		1


	//   ....[60]....
        /*04cc*/ 	.word	0x00000970
        /*04d0*/ 	.word	0x000000ff
        /*04d4*/ 	.word	0x000000f0
        /*04d8*/ 	.short	0x0100
        /*04da*/ 	.byte	0x05
	.zero		1


	//   ....[61]....
        /*04dc*/ 	.word	0x00000980
        /*04e0*/ 	.word	0x000000ff
        /*04e4*/ 	.word	0x00000220
        /*04e8*/ 	.short	0x0100
        /*04ea*/ 	.byte	0x05
	.zero		1


	//   ....[62]....
        /*04ec*/ 	.word	0x00000990
        /*04f0*/ 	.word	0x000000ff
        /*04f4*/ 	.word	0x000000f8
        /*04f8*/ 	.short	0x0100
        /*04fa*/ 	.byte	0x05
	.zero		1


	//   ....[63]....
        /*04fc*/ 	.word	0x000009a0
        /*0500*/ 	.word	0x000000ff
        /*0504*/ 	.word	0x00000228
        /*0508*/ 	.short	0x0100
        /*050a*/ 	.byte	0x05
	.zero		1


	//   ....[64]....
        /*050c*/ 	.word	0x000009b0
        /*0510*/ 	.word	0x000000ff
        /*0514*/ 	.word	0x00000100
        /*0518*/ 	.short	0x0100
        /*051a*/ 	.byte	0x05
	.zero		1


	//   ....[65]....
        /*051c*/ 	.word	0x000009c0
        /*0520*/ 	.word	0x000000ff
        /*0524*/ 	.word	0x00000230
        /*0528*/ 	.short	0x0100
        /*052a*/ 	.byte	0x05
	.zero		1


	//   ....[66]....
        /*052c*/ 	.word	0x000009d0
        /*0530*/ 	.word	0x000000ff
        /*0534*/ 	.word	0x00000108
        /*0538*/ 	.short	0x0100
        /*053a*/ 	.byte	0x05
	.zero		1


	//   ....[67]....
        /*053c*/ 	.word	0x000009e0
        /*0540*/ 	.word	0x000000ff
        /*0544*/ 	.word	0x00000238
        /*0548*/ 	.short	0x0100
        /*054a*/ 	.byte	0x05
	.zero		1


	//   ....[68]....
        /*054c*/ 	.word	0x000009f0
        /*0550*/ 	.word	0x000000ff
        /*0554*/ 	.word	0x00000110
        /*0558*/ 	.short	0x0100
        /*055a*/ 	.byte	0x05
	.zero		1


	//   ....[69]....
        /*055c*/ 	.word	0x00000a00
        /*0560*/ 	.word	0x000000ff
        /*0564*/ 	.word	0x00000240
        /*0568*/ 	.short	0x0100
        /*056a*/ 	.byte	0x05
	.zero		1


	//   ....[70]....
        /*056c*/ 	.word	0x00000a10
        /*0570*/ 	.word	0x000000ff
        /*0574*/ 	.word	0x00000118
        /*0578*/ 	.short	0x0100
        /*057a*/ 	.byte	0x05
	.zero		1


	//   ....[71]....
        /*057c*/ 	.word	0x00000a20
        /*0580*/ 	.word	0x000000ff
        /*0584*/ 	.word	0x00000248
        /*0588*/ 	.short	0x0100
        /*058a*/ 	.byte	0x05
	.zero		1


	//   ....[72]....
        /*058c*/ 	.word	0x00000a30
        /*0590*/ 	.word	0x000000ff
        /*0594*/ 	.word	0x00000120
        /*0598*/ 	.short	0x0100
        /*059a*/ 	.byte	0x05
	.zero		1


	//   ....[73]....
        /*059c*/ 	.word	0x00000a40
        /*05a0*/ 	.word	0x000000ff
        /*05a4*/ 	.word	0x00000250
        /*05a8*/ 	.short	0x0100
        /*05aa*/ 	.byte	0x05
	.zero		1


	//   ....[74]....
        /*05ac*/ 	.word	0x00000a50
        /*05b0*/ 	.word	0x000000ff
        /*05b4*/ 	.word	0x00000128
        /*05b8*/ 	.short	0x0100
        /*05ba*/ 	.byte	0x05
	.zero		1


	//   ....[75]....
        /*05bc*/ 	.word	0x00000a60
        /*05c0*/ 	.word	0x000000ff
        /*05c4*/ 	.word	0x00000258
        /*05c8*/ 	.short	0x0100
        /*05ca*/ 	.byte	0x05
	.zero		1


	//   ....[76]....
        /*05cc*/ 	.word	0x00000ba0
        /*05d0*/ 	.word	0x000000ff
        /*05d4*/ 	.word	0x00000260
        /*05d8*/ 	.short	0x0100
        /*05da*/ 	.byte	0x07
	.zero		1


	//   ....[77]....
        /*05dc*/ 	.word	0x00000bb0
        /*05e0*/ 	.word	0x000000ff
        /*05e4*/ 	.word	0x00000268
        /*05e8*/ 	.short	0x0100
        /*05ea*/ 	.byte	0x07
	.zero		1


	//   ....[78]....
        /*05ec*/ 	.word	0x00000ca0
        /*05f0*/ 	.word	0x000000ff
        /*05f4*/ 	.word	0x00000270
        /*05f8*/ 	.short	0x0100
        /*05fa*/ 	.byte	0x05
	.zero		1


	//   ....[79]....
        /*05fc*/ 	.word	0x00000cb0
        /*0600*/ 	.word	0x000000ff
        /*0604*/ 	.word	0x00000278
        /*0608*/ 	.short	0x0100
        /*060a*/ 	.byte	0x05
	.zero		1


	//   ....[80]....
        /*060c*/ 	.word	0x00000df0
        /*0610*/ 	.word	0x000000ff
        /*0614*/ 	.word	0x00000280
        /*0618*/ 	.short	0x0100
        /*061a*/ 	.byte	0x05
	.zero		1


	//   ....[81]....
        /*061c*/ 	.word	0x00000e00
        /*0620*/ 	.word	0x000000ff
        /*0624*/ 	.word	0x00000290
        /*0628*/ 	.short	0x0100
        /*062a*/ 	.byte	0x05
	.zero		1


	//   ....[82]....
        /*062c*/ 	.word	0x00000e10
        /*0630*/ 	.word	0x000000ff
        /*0634*/ 	.word	0x00000288
        /*0638*/ 	.short	0x0100
        /*063a*/ 	.byte	0x05
	.zero		1


	//   ....[83]....
        /*063c*/ 	.word	0x00000e20
        /*0640*/ 	.word	0x000000ff
        /*0644*/ 	.word	0x00000298
        /*0648*/ 	.short	0x0100
        /*064a*/ 	.byte	0x05
	.zero		1


	//   ....[84]....
        /*064c*/ 	.word	0x00000f50
        /*0650*/ 	.word	0x000000ff
        /*0654*/ 	.word	0x000002a0
        /*0658*/ 	.short	0x0100
        /*065a*/ 	.byte	0x07
	.zero		1


	//   ....[85]....
        /*065c*/ 	.word	0x00000f60
        /*0660*/ 	.word	0x000000ff
        /*0664*/ 	.word	0x000002c0
        /*0668*/ 	.short	0x0100
        /*066a*/ 	.byte	0x07
	.zero		1


	//   ....[86]....
        /*066c*/ 	.word	0x00000f70
        /*0670*/ 	.word	0x000000ff
        /*0674*/ 	.word	0x000002a8
        /*0678*/ 	.short	0x0100
        /*067a*/ 	.byte	0x07
	.zero		1


	//   ....[87]....
        /*067c*/ 	.word	0x00000f80
        /*0680*/ 	.word	0x000000ff
        /*0684*/ 	.word	0x000002c8
        /*0688*/ 	.short	0x0100
        /*068a*/ 	.byte	0x07
	.zero		1


	//   ....[88]....
        /*068c*/ 	.word	0x00000f90
        /*0690*/ 	.word	0x000000ff
        /*0694*/ 	.word	0x000002b0
        /*0698*/ 	.short	0x0100
        /*069a*/ 	.byte	0x07
	.zero		1


	//   ....[89]....
        /*069c*/ 	.word	0x00000fa0
        /*06a0*/ 	.word	0x000000ff
        /*06a4*/ 	.word	0x000002d0
        /*06a8*/ 	.short	0x0100
        /*06aa*/ 	.byte	0x07
	.zero		1


	//   ....[90]....
        /*06ac*/ 	.word	0x00000fb0
        /*06b0*/ 	.word	0x000000ff
        /*06b4*/ 	.word	0x000002b8
        /*06b8*/ 	.short	0x0100
        /*06ba*/ 	.byte	0x07
	.zero		1


	//   ....[91]....
        /*06bc*/ 	.word	0x00000fc0
        /*06c0*/ 	.word	0x000000ff
        /*06c4*/ 	.word	0x000002d8
        /*06c8*/ 	.short	0x0100
        /*06ca*/ 	.byte	0x07
	.zero		1


	//   ....[92]....
        /*06cc*/ 	.word	0x000010b0
        /*06d0*/ 	.word	0x000000ff
        /*06d4*/ 	.word	0x000002e0
        /*06d8*/ 	.short	0x0100
        /*06da*/ 	.byte	0x05
	.zero		1


	//   ....[93]....
        /*06dc*/ 	.word	0x000010c0
        /*06e0*/ 	.word	0x000000ff
        /*06e4*/ 	.word	0x000002f0
        /*06e8*/ 	.short	0x0100
        /*06ea*/ 	.byte	0x05
	.zero		1


	//   ....[94]....
        /*06ec*/ 	.word	0x000010d0
        /*06f0*/ 	.word	0x000000ff
        /*06f4*/ 	.word	0x000002e8
        /*06f8*/ 	.short	0x0100
        /*06fa*/ 	.byte	0x05
	.zero		1


	//   ....[95]....
        /*06fc*/ 	.word	0x000010e0
        /*0700*/ 	.word	0x000000ff
        /*0704*/ 	.word	0x000002f8
        /*0708*/ 	.short	0x0100
        /*070a*/ 	.byte	0x05
	.zero		1


	//   ....[96]....
        /*070c*/ 	.word	0x000019b0
        /*0710*/ 	.word	0x00000003
        /*0714*/ 	.word	0x000002f0
        /*0718*/ 	.short	0x010a
        /*071a*/ 	.byte	0xff
	.zero		1


	//   ....[97]....
        /*071c*/ 	.word	0x000019e0
        /*0720*/ 	.word	0x00000003
        /*0724*/ 	.word	0x000002e0
        /*0728*/ 	.short	0x0101
        /*072a*/ 	.byte	0xff
	.zero		1


	//   ....[98]....
        /*072c*/ 	.word	0x00001ab0
        /*0730*/ 	.word	0x000000ff
        /*0734*/ 	.word	0x00000130
        /*0738*/ 	.short	0x010a
        /*073a*/ 	.byte	0x05
	.zero		1


	//   ....[99]....
        /*073c*/ 	.word	0x00001b50
        /*0740*/ 	.word	0x000000ff
        /*0744*/ 	.word	0x00000130
        /*0748*/ 	.short	0x010a
        /*074a*/ 	.byte	0x21
	.zero		1


	//   ....[100]....
        /*074c*/ 	.word	0x00001ca0
        /*0750*/ 	.word	0x000000ff
        /*0754*/ 	.word	0x00000130
        /*0758*/ 	.short	0x010a
        /*075a*/ 	.byte	0x08
	.zero		1


	//   ....[101]....
        /*075c*/ 	.word	0x00001db0
        /*0760*/ 	.word	0x000000ff
        /*0764*/ 	.word	0x00000278
        /*0768*/ 	.short	0x0101
        /*076a*/ 	.byte	0x04
	.zero		1


	//   ....[102]....
        /*076c*/ 	.word	0x00001dd0
        /*0770*/ 	.word	0x000000ff
        /*0774*/ 	.word	0x00000130
        /*0778*/ 	.short	0x010a
        /*077a*/ 	.byte	0x05
	.zero		1


	//   ....[103]....
        /*077c*/ 	.word	0x00001e50
        /*0780*/ 	.word	0x000000ff
        /*0784*/ 	.word	0x00000130
        /*0788*/ 	.short	0x010a
        /*078a*/ 	.byte	0x11
	.zero		1


	//   ....[104]....
        /*078c*/ 	.word	0x00001fa0
        /*0790*/ 	.word	0x000000ff
        /*0794*/ 	.word	0x00000130
        /*0798*/ 	.short	0x010a
        /*079a*/ 	.byte	0x08
	.zero		1


	//   ....[105]....
        /*079c*/ 	.word	0x000020e0
        /*07a0*/ 	.word	0x00000002
        /*07a4*/ 	.word	0x00000280
        /*07a8*/ 	.short	0x010a
        /*07aa*/ 	.byte	0xff
	.zero		1


	//   ....[106]....
        /*07ac*/ 	.word	0x000021a0
        /*07b0*/ 	.word	0x00000002
        /*07b4*/ 	.word	0x00000000
        /*07b8*/ 	.short	0x0101
        /*07ba*/ 	.byte	0xff
	.zero		1


	//   ....[107]....
        /*07bc*/ 	.word	0x00002700
        /*07c0*/ 	.word	0x000000ff
        /*07c4*/ 	.word	0x00000000
        /*07c8*/ 	.short	0x010a
        /*07ca*/ 	.byte	0x05
	.zero		1


	//   ....[108]....
        /*07cc*/ 	.word	0x00002790
        /*07d0*/ 	.word	0x000000ff
        /*07d4*/ 	.word	0x00000000
        /*07d8*/ 	.short	0x010a
        /*07da*/ 	.byte	0x05
	.zero		1


	//   ....[109]....
        /*07dc*/ 	.word	0x00002820
        /*07e0*/ 	.word	0x000000ff
        /*07e4*/ 	.word	0x00000000
        /*07e8*/ 	.short	0x010a
        /*07ea*/ 	.byte	0x05
	.zero		1


	//   ....[110]....
        /*07ec*/ 	.word	0x000028b0
        /*07f0*/ 	.word	0x000000ff
        /*07f4*/ 	.word	0x00000000
        /*07f8*/ 	.short	0x010a
        /*07fa*/ 	.byte	0x05
	.zero		1


	//   ....[111]....
        /*07fc*/ 	.word	0x00002940
        /*0800*/ 	.word	0x000000ff
        /*0804*/ 	.word	0x00000000
        /*0808*/ 	.short	0x010a
        /*080a*/ 	.byte	0x05
	.zero		1


	//   ....[112]....
        /*080c*/ 	.word	0x000029d0
        /*0810*/ 	.word	0x000000ff
        /*0814*/ 	.word	0x00000000
        /*0818*/ 	.short	0x010a
        /*081a*/ 	.byte	0x05
	.zero		1


	//   ....[113]....
        /*081c*/ 	.word	0x00002a60
        /*0820*/ 	.word	0x000000ff
        /*0824*/ 	.word	0x00000000
        /*0828*/ 	.short	0x010a
        /*082a*/ 	.byte	0x05
	.zero		1


	//   ....[114]....
        /*082c*/ 	.word	0x00002af0
        /*0830*/ 	.word	0x000000ff
        /*0834*/ 	.word	0x00000000
        /*0838*/ 	.short	0x010a
        /*083a*/ 	.byte	0x05
	.zero		1


	//   ....[115]....
        /*083c*/ 	.word	0x00002b80
        /*0840*/ 	.word	0x000000ff
        /*0844*/ 	.word	0x00000000
        /*0848*/ 	.short	0x010a
        /*084a*/ 	.byte	0x05
	.zero		1


	//   ....[116]....
        /*084c*/ 	.word	0x00002c10
        /*0850*/ 	.word	0x000000ff
        /*0854*/ 	.word	0x00000000
        /*0858*/ 	.short	0x010a
        /*085a*/ 	.byte	0x05
	.zero		1


	//   ....[117]....
        /*085c*/ 	.word	0x00002ca0
        /*0860*/ 	.word	0x000000ff
        /*0864*/ 	.word	0x00000000
        /*0868*/ 	.short	0x010a
        /*086a*/ 	.byte	0x05
	.zero		1


	//   ....[118]....
        /*086c*/ 	.word	0x00002d30
        /*0870*/ 	.word	0x000000ff
        /*0874*/ 	.word	0x00000000
        /*0878*/ 	.short	0x010a
        /*087a*/ 	.byte	0x05
	.zero		1


	//   ....[119]....
        /*087c*/ 	.word	0x00002dc0
        /*0880*/ 	.word	0x000000ff
        /*0884*/ 	.word	0x00000000
        /*0888*/ 	.short	0x010a
        /*088a*/ 	.byte	0x05
	.zero		1


	//   ....[120]....
        /*088c*/ 	.word	0x00002e50
        /*0890*/ 	.word	0x000000ff
        /*0894*/ 	.word	0x00000000
        /*0898*/ 	.short	0x010a
        /*089a*/ 	.byte	0x05
	.zero		1


	//   ....[121]....
        /*089c*/ 	.word	0x00002ee0
        /*08a0*/ 	.word	0x000000ff
        /*08a4*/ 	.word	0x00000000
        /*08a8*/ 	.short	0x010a
        /*08aa*/ 	.byte	0x05
	.zero		1


	//   ....[122]....
        /*08ac*/ 	.word	0x00002f70
        /*08b0*/ 	.word	0x000000ff
        /*08b4*/ 	.word	0x00000000
        /*08b8*/ 	.short	0x010a
        /*08ba*/ 	.byte	0x05
	.zero		1


	//   ....[123]....
        /*08bc*/ 	.word	0x00003000
        /*08c0*/ 	.word	0x000000ff
        /*08c4*/ 	.word	0x00000000
        /*08c8*/ 	.short	0x010a
        /*08ca*/ 	.byte	0x05
	.zero		1


	//   ....[124]....
        /*08cc*/ 	.word	0x00003090
        /*08d0*/ 	.word	0x000000ff
        /*08d4*/ 	.word	0x00000000
        /*08d8*/ 	.short	0x010a
        /*08da*/ 	.byte	0x05
	.zero		1


	//   ....[125]....
        /*08dc*/ 	.word	0x00003120
        /*08e0*/ 	.word	0x000000ff
        /*08e4*/ 	.word	0x00000000
        /*08e8*/ 	.short	0x010a
        /*08ea*/ 	.byte	0x05
	.zero		1


	//   ....[126]....
        /*08ec*/ 	.word	0x000031b0
        /*08f0*/ 	.word	0x000000ff
        /*08f4*/ 	.word	0x00000000
        /*08f8*/ 	.short	0x010a
        /*08fa*/ 	.byte	0x05
	.zero		1


	//   ....[127]....
        /*08fc*/ 	.word	0x00003240
        /*0900*/ 	.word	0x000000ff
        /*0904*/ 	.word	0x00000000
        /*0908*/ 	.short	0x010a
        /*090a*/ 	.byte	0x05
	.zero		1


	//   ....[128]....
        /*090c*/ 	.word	0x000032d0
        /*0910*/ 	.word	0x000000ff
        /*0914*/ 	.word	0x00000000
        /*0918*/ 	.short	0x010a
        /*091a*/ 	.byte	0x05
	.zero		1


	//   ....[129]....
        /*091c*/ 	.word	0x00003360
        /*0920*/ 	.word	0x000000ff
        /*0924*/ 	.word	0x00000000
        /*0928*/ 	.short	0x010a
        /*092a*/ 	.byte	0x05
	.zero		1


	//   ....[130]....
        /*092c*/ 	.word	0x000033f0
        /*0930*/ 	.word	0x000000ff
        /*0934*/ 	.word	0x00000000
        /*0938*/ 	.short	0x010a
        /*093a*/ 	.byte	0x05
	.zero		1


	//   ....[131]....
        /*093c*/ 	.word	0x00003480
        /*0940*/ 	.word	0x000000ff
        /*0944*/ 	.word	0x00000000
        /*0948*/ 	.short	0x010a
        /*094a*/ 	.byte	0x05
	.zero		1


	//   ....[132]....
        /*094c*/ 	.word	0x00003510
        /*0950*/ 	.word	0x000000ff
        /*0954*/ 	.word	0x00000000
        /*0958*/ 	.short	0x010a
        /*095a*/ 	.byte	0x05
	.zero		1


	//   ....[133]....
        /*095c*/ 	.word	0x000035a0
        /*0960*/ 	.word	0x000000ff
        /*0964*/ 	.word	0x00000000
        /*0968*/ 	.short	0x010a
        /*096a*/ 	.byte	0x05
	.zero		1


	//   ....[134]....
        /*096c*/ 	.word	0x00003630
        /*0970*/ 	.word	0x000000ff
        /*0974*/ 	.word	0x00000000
        /*0978*/ 	.short	0x010a
        /*097a*/ 	.byte	0x05
	.zero		1


	//   ....[135]....
        /*097c*/ 	.word	0x000036c0
        /*0980*/ 	.word	0x000000ff
        /*0984*/ 	.word	0x00000000
        /*0988*/ 	.short	0x010a
        /*098a*/ 	.byte	0x05
	.zero		1


	//   ....[136]....
        /*098c*/ 	.word	0x00003750
        /*0990*/ 	.word	0x000000ff
        /*0994*/ 	.word	0x00000000
        /*0998*/ 	.short	0x010a
        /*099a*/ 	.byte	0x05
	.zero		1


	//   ....[137]....
        /*099c*/ 	.word	0x000037e0
        /*09a0*/ 	.word	0x000000ff
        /*09a4*/ 	.word	0x00000000
        /*09a8*/ 	.short	0x010a
        /*09aa*/ 	.byte	0x05
	.zero		1


	//   ....[138]....
        /*09ac*/ 	.word	0x00003870
        /*09b0*/ 	.word	0x000000ff
        /*09b4*/ 	.word	0x00000000
        /*09b8*/ 	.short	0x010a
        /*09ba*/ 	.byte	0x05
	.zero		1


	//   ....[139]....
        /*09bc*/ 	.word	0x00003900
        /*09c0*/ 	.word	0x000000ff
        /*09c4*/ 	.word	0x00000000
        /*09c8*/ 	.short	0x010a
        /*09ca*/ 	.byte	0x05
	.zero		1


	//   ....[140]....
        /*09cc*/ 	.word	0x00003990
        /*09d0*/ 	.word	0x000000ff
        /*09d4*/ 	.word	0x00000000
        /*09d8*/ 	.short	0x010a
        /*09da*/ 	.byte	0x05
	.zero		1


	//   ....[141]....
        /*09dc*/ 	.word	0x00003a20
        /*09e0*/ 	.word	0x000000ff
        /*09e4*/ 	.word	0x00000000
        /*09e8*/ 	.short	0x010a
        /*09ea*/ 	.byte	0x05
	.zero		1


	//   ....[142]....
        /*09ec*/ 	.word	0x00003ab0
        /*09f0*/ 	.word	0x000000ff
        /*09f4*/ 	.word	0x00000000
        /*09f8*/ 	.short	0x010a
        /*09fa*/ 	.byte	0x05
	.zero		1


	//   ....[143]....
        /*09fc*/ 	.word	0x00003b40
        /*0a00*/ 	.word	0x000000ff
        /*0a04*/ 	.word	0x00000000
        /*0a08*/ 	.short	0x010a
        /*0a0a*/ 	.byte	0x05
	.zero		1


	//   ....[144]....
        /*0a0c*/ 	.word	0x00003be0
        /*0a10*/ 	.word	0x00000000
        /*0a14*/ 	.word	0x00000000
        /*0a18*/ 	.short	0x010a
        /*0a1a*/ 	.byte	0xff
	.zero		1


	//   ....[145]....
        /*0a1c*/ 	.word	0x00003d00
        /*0a20*/ 	.word	0x00000000
        /*0a24*/ 	.word	0x000002e0
        /*0a28*/ 	.short	0x010a
        /*0a2a*/ 	.byte	0xff
	.zero		1


	//   ....[146]....
        /*0a2c*/ 	.word	0x00003d60
        /*0a30*/ 	.word	0x00000004
        /*0a34*/ 	.word	0x00000000
        /*0a38*/ 	.short	0x0101
        /*0a3a*/ 	.byte	0xff
	.zero		1


	//   ....[147]....
        /*0a3c*/ 	.word	0x00003d80
        /*0a40*/ 	.word	0x000000ff
        /*0a44*/ 	.word	0x00000290
        /*0a48*/ 	.short	0x010a
        /*0a4a*/ 	.byte	0x05
	.zero		1


	//   ....[148]....
        /*0a4c*/ 	.word	0x00003ea0
        /*0a50*/ 	.word	0x00000000
        /*0a54*/ 	.word	0x00000280
        /*0a58*/ 	.short	0x010a
        /*0a5a*/ 	.byte	0xff
	.zero		1


	//   ....[149]....
        /*0a5c*/ 	.word	0x00003fb0
        /*0a60*/ 	.word	0x00000000
        /*0a64*/ 	.word	0x00000000
        /*0a68*/ 	.short	0x0101
        /*0a6a*/ 	.byte	0xff
	.zero		1


	//   ....[150]....
        /*0a6c*/ 	.word	0x00004040
        /*0a70*/ 	.word	0x000000ff
        /*0a74*/ 	.word	0x00000290
        /*0a78*/ 	.short	0x0106
        /*0a7a*/ 	.byte	0x05
	.zero		1


	//   ....[151]....
        /*0a7c*/ 	.word	0x00004060
        /*0a80*/ 	.word	0x000000ff
        /*0a84*/ 	.word	0x00000290
        /*0a88*/ 	.short	0x010a
        /*0a8a*/ 	.byte	0x05
	.zero		1


	//   ....[152]....
        /*0a8c*/ 	.word	0x000040f0
        /*0a90*/ 	.word	0x000000ff
        /*0a94*/ 	.word	0x00000290
        /*0a98*/ 	.short	0x0106
        /*0a9a*/ 	.byte	0x04
	.zero		1


	//   ....[153]....
        /*0a9c*/ 	.word	0x00004130
        /*0aa0*/ 	.word	0x00000000
        /*0aa4*/ 	.word	0x00000290
        /*0aa8*/ 	.short	0x010a
        /*0aaa*/ 	.byte	0xff
	.zero		1


	//   ....[154]....
        /*0aac*/ 	.word	0x00004610
        /*0ab0*/ 	.word	0x00000000
        /*0ab4*/ 	.word	0x00000280
        /*0ab8*/ 	.short	0x010a
        /*0aba*/ 	.byte	0xff
	.zero		1


	//   ....[155]....
        /*0abc*/ 	.word	0x00004710
        /*0ac0*/ 	.word	0x00000003
        /*0ac4*/ 	.word	0x00000000
        /*0ac8*/ 	.short	0x0101
        /*0aca*/ 	.byte	0xff
	.zero		1


	//   ....[156]....
        /*0acc*/ 	.word	0x00004720
        /*0ad0*/ 	.word	0x000000ff
        /*0ad4*/ 	.word	0x00000000
        /*0ad8*/ 	.short	0x010a
        /*0ada*/ 	.byte	0x05
	.zero		1


	//   ....[157]....
        /*0adc*/ 	.word	0x00004740
        /*0ae0*/ 	.word	0x000000ff
        /*0ae4*/ 	.word	0x000002c0
        /*0ae8*/ 	.short	0x010a
        /*0aea*/ 	.byte	0x0e
	.zero		1


	//   ....[158]....
        /*0aec*/ 	.word	0x00004870
        /*0af0*/ 	.word	0x000000ff
        /*0af4*/ 	.word	0x00000000
        /*0af8*/ 	.short	0x010a
        /*0afa*/ 	.byte	0x07
	.zero		1


	//   ....[159]....
        /*0afc*/ 	.word	0x00004980
        /*0b00*/ 	.word	0x000000ff
        /*0b04*/ 	.word	0x00000000
        /*0b08*/ 	.short	0x010a
        /*0b0a*/ 	.byte	0x13
	.zero		1


	//   ....[160]....
        /*0b0c*/ 	.word	0x00004b50
        /*0b10*/ 	.word	0x000000ff
        /*0b14*/ 	.word	0x00000000
        /*0b18*/ 	.short	0x010a
        /*0b1a*/ 	.byte	0x05
	.zero		1


	//   ....[161]....
        /*0b1c*/ 	.word	0x00004be0
        /*0b20*/ 	.word	0x000000ff
        /*0b24*/ 	.word	0x00000000
        /*0b28*/ 	.short	0x010a
        /*0b2a*/ 	.byte	0x05
	.zero		1


	//   ....[162]....
        /*0b2c*/ 	.word	0x00004c70
        /*0b30*/ 	.word	0x000000ff
        /*0b34*/ 	.word	0x00000000
        /*0b38*/ 	.short	0x010a
        /*0b3a*/ 	.byte	0x05
	.zero		1


	//   ....[163]....
        /*0b3c*/ 	.word	0x00004d00
        /*0b40*/ 	.word	0x000000ff
        /*0b44*/ 	.word	0x00000000
        /*0b48*/ 	.short	0x010a
        /*0b4a*/ 	.byte	0x06
	.zero		1


	//   ....[164]....
        /*0b4c*/ 	.word	0x00005150
        /*0b50*/ 	.word	0x00000000
        /*0b54*/ 	.word	0x00000280
        /*0b58*/ 	.short	0x010a
        /*0b5a*/ 	.byte	0xff
	.zero		1


	//   ....[165]....
        /*0b5c*/ 	.word	0x00005240
        /*0b60*/ 	.word	0x00000000
        /*0b64*/ 	.word	0x00000000
        /*0b68*/ 	.short	0x0101
        /*0b6a*/ 	.byte	0xff
	.zero		1


	//   ....[166]....
        /*0b6c*/ 	.word	0x00005560
        /*0b70*/ 	.word	0x000000ff
        /*0b74*/ 	.word	0x00000278
        /*0b78*/ 	.short	0x010a
        /*0b7a*/ 	.byte	0x07
	.zero		1


	//   ....[167]....
        /*0b7c*/ 	.word	0x000056e0
        /*0b80*/ 	.word	0x000000ff
        /*0b84*/ 	.word	0x00000268
        /*0b88*/ 	.short	0x010a
        /*0b8a*/ 	.byte	0x07
	.zero		1


	//   ....[168]....
        /*0b8c*/ 	.word	0x00005c50
        /*0b90*/ 	.word	0x000000ff
        /*0b94*/ 	.word	0x00000260
        /*0b98*/ 	.short	0x010b
        /*0b9a*/ 	.byte	0x07
	.zero		1


	//   ....[169]....
        /*0b9c*/ 	.word	0x00005c80
        /*0ba0*/ 	.word	0x000000ff
        /*0ba4*/ 	.word	0x00000000
        /*0ba8*/ 	.short	0x0101
        /*0baa*/ 	.byte	0x25
	.zero		1


	//   ....[170]....
        /*0bac*/ 	.word	0x00005cd0
        /*0bb0*/ 	.word	0x00000000
        /*0bb4*/ 	.word	0x00000268
        /*0bb8*/ 	.short	0x010a
        /*0bba*/ 	.byte	0xff
	.zero		1


	//   ....[171]....
        /*0bbc*/ 	.word	0x00005f70
        /*0bc0*/ 	.word	0x00000000
        /*0bc4*/ 	.word	0x00000280
        /*0bc8*/ 	.short	0x010a
        /*0bca*/ 	.byte	0xff
	.zero		1


	//   ....[172]....
        /*0bcc*/ 	.word	0x00006040
        /*0bd0*/ 	.word	0x00000000
        /*0bd4*/ 	.word	0x00000000
        /*0bd8*/ 	.short	0x0101
        /*0bda*/ 	.byte	0xff
	.zero		1


	//   ....[173]....
        /*0bdc*/ 	.word	0x00006730
        /*0be0*/ 	.word	0x000000ff
        /*0be4*/ 	.word	0x00000260
        /*0be8*/ 	.short	0x010a
        /*0bea*/ 	.byte	0x2c
	.zero		1


	//   ....[174]....
        /*0bec*/ 	.word	0x000067a0
        /*0bf0*/ 	.word	0x000000ff
        /*0bf4*/ 	.word	0x000002a0
        /*0bf8*/ 	.short	0x010a
        /*0bfa*/ 	.byte	0x32
	.zero		1


	//   ....[175]....
        /*0bfc*/ 	.word	0x00006850
        /*0c00*/ 	.word	0x000000ff
        /*0c04*/ 	.word	0x00000260
        /*0c08*/ 	.short	0x010a
        /*0c0a*/ 	.byte	0x2c
	.zero		1


	//   ....[176]....
        /*0c0c*/ 	.word	0x00006a90
        /*0c10*/ 	.word	0x000000ff
        /*0c14*/ 	.word	0x00000000
        /*0c18*/ 	.short	0x0101
        /*0c1a*/ 	.byte	0x04
	.zero		1


	//   ....[177]....
        /*0c1c*/ 	.word	0x00006ab0
        /*0c20*/ 	.word	0x000000ff
        /*0c24*/ 	.word	0x000002a0
        /*0c28*/ 	.short	0x010a
        /*0c2a*/ 	.byte	0x32
	.zero		1


	//   ....[178]....
        /*0c2c*/ 	.word	0x000081f0
        /*0c30*/ 	.word	0x000000ff
        /*0c34*/ 	.word	0x00000000
        /*0c38*/ 	.short	0x0101
        /*0c3a*/ 	.byte	0x05
	.zero		1


	//   ....[179]....
        /*0c3c*/ 	.word	0x00008990
        /*0c40*/ 	.word	0x00000003
        /*0c44*/ 	.word	0x000002f0
        /*0c48*/ 	.short	0x010a
        /*0c4a*/ 	.byte	0xff
	.zero		1


	//   ....[180]....
        /*0c4c*/ 	.word	0x000089f0
        /*0c50*/ 	.word	0x00000002
        /*0c54*/ 	.word	0x00000130
        /*0c58*/ 	.short	0x010a
        /*0c5a*/ 	.byte	0xff
	.zero		1


	//   ....[181]....
        /*0c5c*/ 	.word	0x00008a50
        /*0c60*/ 	.word	0x00000002
        /*0c64*/ 	.word	0x00000130
        /*0c68*/ 	.short	0x010a
        /*0c6a*/ 	.byte	0xff
	.zero		1


	//   ....[182]....
        /*0c6c*/ 	.word	0x00008aa0
        /*0c70*/ 	.word	0x00000002
        /*0c74*/ 	.word	0x00000280
        /*0c78*/ 	.short	0x010a
        /*0c7a*/ 	.byte	0xff
	.zero		1


	//   ....[183]....
        /*0c7c*/ 	.word	0x00008b00
        /*0c80*/ 	.word	0x00000000
        /*0c84*/ 	.word	0x00000000
        /*0c88*/ 	.short	0x010a
        /*0c8a*/ 	.byte	0xff
	.zero		1


	//   ....[184]....
        /*0c8c*/ 	.word	0x00008b60
        /*0c90*/ 	.word	0x00000000
        /*0c94*/ 	.word	0x00000000
        /*0c98*/ 	.short	0x010a
        /*0c9a*/ 	.byte	0xff
	.zero		1


	//   ....[185]....
        /*0c9c*/ 	.word	0x00008bc0
        /*0ca0*/ 	.word	0x00000000
        /*0ca4*/ 	.word	0x00000000
        /*0ca8*/ 	.short	0x010a
        /*0caa*/ 	.byte	0xff
	.zero		1


	//   ....[186]....
        /*0cac*/ 	.word	0x00008c20
        /*0cb0*/ 	.word	0x00000000
        /*0cb4*/ 	.word	0x00000000
        /*0cb8*/ 	.short	0x010a
        /*0cba*/ 	.byte	0xff
	.zero		1


	//   ....[187]....
        /*0cbc*/ 	.word	0x00008c80
        /*0cc0*/ 	.word	0x00000000
        /*0cc4*/ 	.word	0x00000000
        /*0cc8*/ 	.short	0x010a
        /*0cca*/ 	.byte	0xff
	.zero		1


	//   ....[188]....
        /*0ccc*/ 	.word	0x00008ce0
        /*0cd0*/ 	.word	0x00000000
        /*0cd4*/ 	.word	0x00000000
        /*0cd8*/ 	.short	0x010a
        /*0cda*/ 	.byte	0xff
	.zero		1


	//   ....[189]....
        /*0cdc*/ 	.word	0x00008d40
        /*0ce0*/ 	.word	0x00000000
        /*0ce4*/ 	.word	0x00000000
        /*0ce8*/ 	.short	0x010a
        /*0cea*/ 	.byte	0xff
	.zero		1


	//   ....[190]....
        /*0cec*/ 	.word	0x00008da0
        /*0cf0*/ 	.word	0x00000000
        /*0cf4*/ 	.word	0x00000000
        /*0cf8*/ 	.short	0x010a
        /*0cfa*/ 	.byte	0xff
	.zero		1


	//   ....[191]....
        /*0cfc*/ 	.word	0x00008e00
        /*0d00*/ 	.word	0x00000000
        /*0d04*/ 	.word	0x00000000
        /*0d08*/ 	.short	0x010a
        /*0d0a*/ 	.byte	0xff
	.zero		1


	//   ....[192]....
        /*0d0c*/ 	.word	0x00008e60
        /*0d10*/ 	.word	0x00000000
        /*0d14*/ 	.word	0x00000000
        /*0d18*/ 	.short	0x010a
        /*0d1a*/ 	.byte	0xff
	.zero		1


	//   ....[193]....
        /*0d1c*/ 	.word	0x00008ec0
        /*0d20*/ 	.word	0x00000000
        /*0d24*/ 	.word	0x00000000
        /*0d28*/ 	.short	0x010a
        /*0d2a*/ 	.byte	0xff
	.zero		1


	//   ....[194]....
        /*0d2c*/ 	.word	0x00008f20
        /*0d30*/ 	.word	0x00000000
        /*0d34*/ 	.word	0x00000000
        /*0d38*/ 	.short	0x010a
        /*0d3a*/ 	.byte	0xff
	.zero		1


	//   ....[195]....
        /*0d3c*/ 	.word	0x00008f80
        /*0d40*/ 	.word	0x00000000
        /*0d44*/ 	.word	0x00000000
        /*0d48*/ 	.short	0x010a
        /*0d4a*/ 	.byte	0xff
	.zero		1


	//   ....[196]....
        /*0d4c*/ 	.word	0x00008fe0
        /*0d50*/ 	.word	0x00000000
        /*0d54*/ 	.word	0x00000000
        /*0d58*/ 	.short	0x010a
        /*0d5a*/ 	.byte	0xff
	.zero		1


	//   ....[197]....
        /*0d5c*/ 	.word	0x00009040
        /*0d60*/ 	.word	0x00000000
        /*0d64*/ 	.word	0x00000000
        /*0d68*/ 	.short	0x010a
        /*0d6a*/ 	.byte	0xff
	.zero		1


	//   ....[198]....
        /*0d6c*/ 	.word	0x000090a0
        /*0d70*/ 	.word	0x00000000
        /*0d74*/ 	.word	0x00000000
        /*0d78*/ 	.short	0x010a
        /*0d7a*/ 	.byte	0xff
	.zero		1


	//   ....[199]....
        /*0d7c*/ 	.word	0x00009100
        /*0d80*/ 	.word	0x00000000
        /*0d84*/ 	.word	0x00000000
        /*0d88*/ 	.short	0x010a
        /*0d8a*/ 	.byte	0xff
	.zero		1


	//   ....[200]....
        /*0d8c*/ 	.word	0x00009160
        /*0d90*/ 	.word	0x00000000
        /*0d94*/ 	.word	0x00000000
        /*0d98*/ 	.short	0x010a
        /*0d9a*/ 	.byte	0xff
	.zero		1


	//   ....[201]....
        /*0d9c*/ 	.word	0x000091c0
        /*0da0*/ 	.word	0x00000000
        /*0da4*/ 	.word	0x00000000
        /*0da8*/ 	.short	0x010a
        /*0daa*/ 	.byte	0xff
	.zero		1


	//   ....[202]....
        /*0dac*/ 	.word	0x00009220
        /*0db0*/ 	.word	0x00000000
        /*0db4*/ 	.word	0x00000000
        /*0db8*/ 	.short	0x010a
        /*0dba*/ 	.byte	0xff
	.zero		1


	//   ....[203]....
        /*0dbc*/ 	.word	0x00009280
        /*0dc0*/ 	.word	0x00000000
        /*0dc4*/ 	.word	0x00000000
        /*0dc8*/ 	.short	0x010a
        /*0dca*/ 	.byte	0xff
	.zero		1


	//   ....[204]....
        /*0dcc*/ 	.word	0x000092e0
        /*0dd0*/ 	.word	0x00000000
        /*0dd4*/ 	.word	0x00000000
        /*0dd8*/ 	.short	0x010a
        /*0dda*/ 	.byte	0xff
	.zero		1


	//   ....[205]....
        /*0ddc*/ 	.word	0x00009340
        /*0de0*/ 	.word	0x00000000
        /*0de4*/ 	.word	0x00000000
        /*0de8*/ 	.short	0x010a
        /*0dea*/ 	.byte	0xff
	.zero		1


	//   ....[206]....
        /*0dec*/ 	.word	0x000093a0
        /*0df0*/ 	.word	0x00000000
        /*0df4*/ 	.word	0x00000000
        /*0df8*/ 	.short	0x010a
        /*0dfa*/ 	.byte	0xff
	.zero		1


	//   ....[207]....
        /*0dfc*/ 	.word	0x00009400
        /*0e00*/ 	.word	0x00000000
        /*0e04*/ 	.word	0x00000000
        /*0e08*/ 	.short	0x010a
        /*0e0a*/ 	.byte	0xff
	.zero		1


	//   ....[208]....
        /*0e0c*/ 	.word	0x00009460
        /*0e10*/ 	.word	0x00000000
        /*0e14*/ 	.word	0x00000000
        /*0e18*/ 	.short	0x010a
        /*0e1a*/ 	.byte	0xff
	.zero		1


	//   ....[209]....
        /*0e1c*/ 	.word	0x000094c0
        /*0e20*/ 	.word	0x00000000
        /*0e24*/ 	.word	0x00000000
        /*0e28*/ 	.short	0x010a
        /*0e2a*/ 	.byte	0xff
	.zero		1


	//   ....[210]....
        /*0e2c*/ 	.word	0x00009520
        /*0e30*/ 	.word	0x00000000
        /*0e34*/ 	.word	0x00000000
        /*0e38*/ 	.short	0x010a
        /*0e3a*/ 	.byte	0xff
	.zero		1


	//   ....[211]....
        /*0e3c*/ 	.word	0x00009580
        /*0e40*/ 	.word	0x00000000
        /*0e44*/ 	.word	0x00000000
        /*0e48*/ 	.short	0x010a
        /*0e4a*/ 	.byte	0xff
	.zero		1


	//   ....[212]....
        /*0e4c*/ 	.word	0x000095e0
        /*0e50*/ 	.word	0x00000000
        /*0e54*/ 	.word	0x00000000
        /*0e58*/ 	.short	0x010a
        /*0e5a*/ 	.byte	0xff
	.zero		1


	//   ....[213]....
        /*0e5c*/ 	.word	0x00009640
        /*0e60*/ 	.word	0x00000000
        /*0e64*/ 	.word	0x00000000
        /*0e68*/ 	.short	0x010a
        /*0e6a*/ 	.byte	0xff
	.zero		1


	//   ....[214]....
        /*0e6c*/ 	.word	0x000096a0
        /*0e70*/ 	.word	0x00000000
        /*0e74*/ 	.word	0x00000000
        /*0e78*/ 	.short	0x010a
        /*0e7a*/ 	.byte	0xff
	.zero		1


	//   ....[215]....
        /*0e7c*/ 	.word	0x00009700
        /*0e80*/ 	.word	0x00000000
        /*0e84*/ 	.word	0x00000000
        /*0e88*/ 	.short	0x010a
        /*0e8a*/ 	.byte	0xff
	.zero		1


	//   ....[216]....
        /*0e8c*/ 	.word	0x00009760
        /*0e90*/ 	.word	0x00000000
        /*0e94*/ 	.word	0x00000000
        /*0e98*/ 	.short	0x010a
        /*0e9a*/ 	.byte	0xff
	.zero		1


	//   ....[217]....
        /*0e9c*/ 	.word	0x000097c0
        /*0ea0*/ 	.word	0x00000000
        /*0ea4*/ 	.word	0x00000000
        /*0ea8*/ 	.short	0x010a
        /*0eaa*/ 	.byte	0xff
	.zero		1


	//   ....[218]....
        /*0eac*/ 	.word	0x00009820
        /*0eb0*/ 	.word	0x00000000
        /*0eb4*/ 	.word	0x00000000
        /*0eb8*/ 	.short	0x010a
        /*0eba*/ 	.byte	0xff
	.zero		1


	//   ....[219]....
        /*0ebc*/ 	.word	0x00009880
        /*0ec0*/ 	.word	0x00000000
        /*0ec4*/ 	.word	0x00000000
        /*0ec8*/ 	.short	0x010a
        /*0eca*/ 	.byte	0xff
	.zero		1


	//   ....[220]....
        /*0ecc*/ 	.word	0x000098d0
        /*0ed0*/ 	.word	0x00000000
        /*0ed4*/ 	.word	0x000002e0
        /*0ed8*/ 	.short	0x010a
        /*0eda*/ 	.byte	0xff
	.zero		1


	//   ....[221]....
        /*0edc*/ 	.word	0x00009930
        /*0ee0*/ 	.word	0x00000000
        /*0ee4*/ 	.word	0x00000290
        /*0ee8*/ 	.short	0x010a
        /*0eea*/ 	.byte	0xff
	.zero		1


	//   ....[222]....
        /*0eec*/ 	.word	0x00009980
        /*0ef0*/ 	.word	0x00000000
        /*0ef4*/ 	.word	0x00000280
        /*0ef8*/ 	.short	0x010a
        /*0efa*/ 	.byte	0xff
	.zero		1


	//   ....[223]....
        /*0efc*/ 	.word	0x000099e0
        /*0f00*/ 	.word	0x00000000
        /*0f04*/ 	.word	0x00000290
        /*0f08*/ 	.short	0x010a
        /*0f0a*/ 	.byte	0xff
	.zero		1


	//   ....[224]....
        /*0f0c*/ 	.word	0x00009a30
        /*0f10*/ 	.word	0x00000000
        /*0f14*/ 	.word	0x00000280
        /*0f18*/ 	.short	0x010a
        /*0f1a*/ 	.byte	0xff
	.zero		1


	//   ....[225]....
        /*0f1c*/ 	.word	0x00009a90
        /*0f20*/ 	.word	0x00000003
        /*0f24*/ 	.word	0x000002c0
        /*0f28*/ 	.short	0x010a
        /*0f2a*/ 	.byte	0xff
	.zero		1


	//   ....[226]....
        /*0f2c*/ 	.word	0x00009af0
        /*0f30*/ 	.word	0x00000000
        /*0f34*/ 	.word	0x00000000
        /*0f38*/ 	.short	0x010a
        /*0f3a*/ 	.byte	0xff
	.zero		1


	//   ....[227]....
        /*0f3c*/ 	.word	0x00009b50
        /*0f40*/ 	.word	0x00000000
        /*0f44*/ 	.word	0x00000000
        /*0f48*/ 	.short	0x010a
        /*0f4a*/ 	.byte	0xff
	.zero		1


	//   ....[228]....
        /*0f4c*/ 	.word	0x00009bb0
        /*0f50*/ 	.word	0x00000000
        /*0f54*/ 	.word	0x00000000
        /*0f58*/ 	.short	0x010a
        /*0f5a*/ 	.byte	0xff
	.zero		1


	//   ....[229]....
        /*0f5c*/ 	.word	0x00009c10
        /*0f60*/ 	.word	0x00000000
        /*0f64*/ 	.word	0x00000000
        /*0f68*/ 	.short	0x010a
        /*0f6a*/ 	.byte	0xff
	.zero		1


	//   ....[230]....
        /*0f6c*/ 	.word	0x00009c70
        /*0f70*/ 	.word	0x00000000
        /*0f74*/ 	.word	0x00000000
        /*0f78*/ 	.short	0x010a
        /*0f7a*/ 	.byte	0xff
	.zero		1


	//   ....[231]....
        /*0f7c*/ 	.word	0x00009cc0
        /*0f80*/ 	.word	0x00000000
        /*0f84*/ 	.word	0x00000280
        /*0f88*/ 	.short	0x010a
        /*0f8a*/ 	.byte	0xff
	.zero		1


	//   ....[232]....
        /*0f8c*/ 	.word	0x00009d20
        /*0f90*/ 	.word	0x00000000
        /*0f94*/ 	.word	0x00000278
        /*0f98*/ 	.short	0x010a
        /*0f9a*/ 	.byte	0xff
	.zero		1


	//   ....[233]....
        /*0f9c*/ 	.word	0x00009d80
        /*0fa0*/ 	.word	0x00000000
        /*0fa4*/ 	.word	0x00000268
        /*0fa8*/ 	.short	0x010a
        /*0faa*/ 	.byte	0xff
	.zero		1


	//   ....[234]....
        /*0fac*/ 	.word	0x00009dd0
        /*0fb0*/ 	.word	0x00000000
        /*0fb4*/ 	.word	0x00000280
        /*0fb8*/ 	.short	0x010a
        /*0fba*/ 	.byte	0xff
	.zero		1


	//   ....[235]....
        /*0fbc*/ 	.word	0x00009e30
        /*0fc0*/ 	.word	0x00000000
        /*0fc4*/ 	.word	0x00000260
        /*0fc8*/ 	.short	0x010a
        /*0fca*/ 	.byte	0xff
	.zero		1


	//   ....[236]....
        /*0fcc*/ 	.word	0x00009e90
        /*0fd0*/ 	.word	0x00000003
        /*0fd4*/ 	.word	0x000002a0
        /*0fd8*/ 	.short	0x010a
        /*0fda*/ 	.byte	0xff
	.zero		1


	//----- nvinfo : EIATTR_NUM_MBARRIERS
	.align		4
.L_44:
        /*0fdc*/ 	.byte	0x03, 0x38
        /*0fde*/ 	.short	0x0060


	//----- nvinfo : EIATTR_EXIT_INSTR_OFFSETS
	.align		4
        /*0fe0*/ 	.byte	0x04, 0x1c
        /*0fe2*/ 	.short	(.L_46 - .L_45)


	//   ....[0]....
.L_45:
        /*0fe4*/ 	.word	0x00003c10


	//   ....[1]....
        /*0fe8*/ 	.word	0x00004100


	//   ....[2]....
        /*0fec*/ 	.word	0x00004160


	//   ....[3]....
        /*0ff0*/ 	.word	0x00004f60


	//   ....[4]....
        /*0ff4*/ 	.word	0x00005d00


	//   ....[5]....
        /*0ff8*/ 	.word	0x00005d40


	//   ....[6]....
        /*0ffc*/ 	.word	0x00008980


	//----- nvinfo : EIATTR_MAX_THREADS
	.align		4
.L_46:
        /*1000*/ 	.byte	0x04, 0x05
        /*1002*/ 	.short	(.L_48 - .L_47)
.L_47:
        /*1004*/ 	.word	0x00000100
        /*1008*/ 	.word	0x00000001
        /*100c*/ 	.word	0x00000001


	//----- nvinfo : EIATTR_CRS_STACK_SIZE
	.align		4
.L_48:
        /*1010*/ 	.byte	0x04, 0x1e
        /*1012*/ 	.short	(.L_50 - .L_49)
.L_49:
        /*1014*/ 	.word	0x00000000


	//----- nvinfo : EIATTR_CBANK_PARAM_SIZE
	.align		4
.L_50:
        /*1018*/ 	.byte	0x03, 0x19
        /*101a*/ 	.short	0x0800


	//----- nvinfo : EIATTR_PARAM_CBANK
	.align		4
        /*101c*/ 	.byte	0x04, 0x0a
        /*101e*/ 	.short	(.L_52 - .L_51)
	.align		4
.L_51:
        /*1020*/ 	.word	index@(.nv.constant0._ZN7cutlass13device_kernelINS_4gemm6kernel13GemmUniversalIN4cute5tupleIJiiiiEEENS1_10collective13CollectiveMmaINS1_35MainloopSm100TmaUmmaWarpSpecializedILi38ELi2ELi4ENS5_IJNS4_1CILi1EEESB_SB_EEEEENS5_IJNSA_ILi64EEENSA_ILi112EEENSA_ILi32EEEEEEaNS5_IJlSB_lEEEaSI_NS4_8TiledMMAINS4_8MMA_AtomIJNS4_15SM100_MMA_S8_SSIaaiLi64ELi112ELNS4_4UMMA5MajorE0ELSN_0ELNSM_8SaturateE0EEEEEENS4_6LayoutISC_NS5_IJNSA_ILi0EEESS_SS_EEEEENS5_IJNS4_10UnderscoreESV_SV_EEEEENS4_13SM90_TMA_LOADENS4_14ComposedLayoutINS4_7SwizzleILi1ELi4ELi3EEENS4_18smem_ptr_flag_bitsILi8EEENSR_INS5_IJNSA_ILi8EEESG_EEENS5_IJSG_SB_EEEEEEEvNS4_8identityESY_S18_vS19_EENS_8epilogue10collective18CollectiveEpilogueINS1B_23Sm100TmaWarpSpecializedILi1ELi1ELi56ELb0ELb0EEEJSH_NS5_IJNSR_ISE_SB_EENSR_ISF_SB_EEEEEaSI_aSI_NS1B_6fusion15FusionCallbacksIS1F_NS1J_17LinearCombinationIaiaiLNS_15FloatRoundStyleE2EEESH_S1I_JEEENS4_5SM1004TMEM4LOAD25SM100_TMEM_LOAD_16dp32b8xESY_NSZ_INS10_ILi0ELi4ELi3EEES13_NSR_INS5_IJS14_NSA_ILi16EEEEEENS5_IJS1U_SB_EEEEEEENS4_39AutoVectorizingCopyWithAssumedAlignmentILi128EEENS4_14SM90_TMA_STOREES1Y_S20_S20_EEEvvEEEEvNT_6ParamsE)
        /*1024*/ 	.short	0x0380
        /*1026*/ 	.short	0x0800


	//----- nvinfo : EIATTR_SW_WAR
	.align		4
.L_52:
        /*1028*/ 	.byte	0x04, 0x36
        /*102a*/ 	.short	(.L_54 - .L_53)
.L_53:
        /*102c*/ 	.word	0x00000008
.L_54:


//--------------------- .nv.callgraph             --------------------------
	.section	.nv.callgraph,"",@"SHT_CUDA_CALLGRAPH"
	.align	4
	.sectionentsize	8
	.align		4
        /*0000*/ 	.word	0x00000000
	.align		4
        /*0004*/ 	.word	0xffffffff
	.align		4
        /*0008*/ 	.word	index@(_ZN7cutlass13device_kernelINS_4gemm6kernel13GemmUniversalIN4cute5tupleIJiiiiEEENS1_10collective13CollectiveMmaINS1_35MainloopSm100TmaUmmaWarpSpecializedILi38ELi2ELi4ENS5_IJNS4_1CILi1EEESB_SB_EEEEENS5_IJNSA_ILi64EEENSA_ILi112EEENSA_ILi32EEEEEEaNS5_IJlSB_lEEEaSI_NS4_8TiledMMAINS4_8MMA_AtomIJNS4_15SM100_MMA_S8_SSIaaiLi64ELi112ELNS4_4UMMA5MajorE0ELSN_0ELNSM_8SaturateE0EEEEEENS4_6LayoutISC_NS5_IJNSA_ILi0EEESS_SS_EEEEENS5_IJNS4_10UnderscoreESV_SV_EEEEENS4_13SM90_TMA_LOADENS4_14ComposedLayoutINS4_7SwizzleILi1ELi4ELi3EEENS4_18smem_ptr_flag_bitsILi8EEENSR_INS5_IJNSA_ILi8EEESG_EEENS5_IJSG_SB_EEEEEEEvNS4_8identityESY_S18_vS19_EENS_8epilogue10collective18CollectiveEpilogueINS1B_23Sm100TmaWarpSpecializedILi1ELi1ELi56ELb0ELb0EEEJSH_NS5_IJNSR_ISE_SB_EENSR_ISF_SB_EEEEEaSI_aSI_NS1B_6fusion15FusionCallbacksIS1F_NS1J_17LinearCombinationIaiaiLNS_15FloatRoundStyleE2EEESH_S1I_JEEENS4_5SM1004TMEM4LOAD25SM100_TMEM_LOAD_16dp32b8xESY_NSZ_INS10_ILi0ELi4ELi3EEES13_NSR_INS5_IJS14_NSA_ILi16EEEEEENS5_IJS1U_SB_EEEEEEENS4_39AutoVectorizingCopyWithAssumedAlignmentILi128EEENS4_14SM90_TMA_STOREES1Y_S20_S20_EEEvvEEEEvNT_6ParamsE)
	.align		4
        /*000c*/ 	.word	index@(__assertfail)
	.align		4
        /*0010*/ 	.word	0x00000000
	.align		4
        /*0014*/ 	.word	0xfffffffe
	.align		4
        /*0018*/ 	.word	0x00000000
	.align		4
        /*001c*/ 	.word	0xfffffffd
	.align		4
        /*0020*/ 	.word	0x00000000
	.align		4
        /*0024*/ 	.word	0xfffffffc


//--------------------- .nv.constant4             --------------------------
	.section	.nv.constant4,"a",@progbits
	.align	8
	.align		8
.nv.constant4:
        /*0000*/ 	.dword	__assertfail
	.align		8
        /*0008*/ 	.dword	__unnamed_1
	.align		8
        /*0010*/ 	.dword	_ZN40_INTERNAL_293d8be9_4_k_cu_20ad9a66_201064cuda3std3__45__cpo5beginE
	.align		8
        /*0018*/ 	.dword	_ZN40_INTERNAL_293d8be9_4_k_cu_20ad9a66_201064cuda3std3__45__cpo3endE
	.align		8
        /*0020*/ 	.dword	_ZN40_INTERNAL_293d8be9_4_k_cu_20ad9a66_201064cuda3std3__45__cpo6cbeginE
	.align		8
        /*0028*/ 	.dword	_ZN40_INTERNAL_293d8be9_4_k_cu_20ad9a66_201064cuda3std3__45__cpo4cendE
	.align		8
        /*0030*/ 	.dword	_ZN40_INTERNAL_293d8be9_4_k_cu_20ad9a66_201064cuda3std3__442_GLOBAL__N__293d8be9_4_k_cu_20ad9a66_201066ignoreE
	.align		8
        /*0038*/ 	.dword	_ZN40_INTERNAL_293d8be9_4_k_cu_20ad9a66_201064cuda3std3__419piecewise_constructE
	.align		8
        /*0040*/ 	.dword	_ZN40_INTERNAL_293d8be9_4_k_cu_20ad9a66_201064cuda3std3__48in_placeE
	.align		8
        /*0048*/ 	.dword	_ZN40_INTERNAL_293d8be9_4_k_cu_20ad9a66_201064cuda3std6ranges3__45__cpo4swapE
	.align		8
        /*0050*/ 	.dword	_ZN40_INTERNAL_293d8be9_4_k_cu_20ad9a66_201064cuda3std6ranges3__45__cpo9iter_moveE
	.align		8
        /*0058*/ 	.dword	_ZN40_INTERNAL_293d8be9_4_k_cu_20ad9a66_201064cute7productE
	.align		8
        /*0060*/ 	.dword	_ZN40_INTERNAL_293d8be9_4_k_cu_20ad9a66_201064cute1_E
	.align		8
        /*0068*/ 	.dword	$str$25
	.align		8
        /*0070*/ 	.dword	$str$26


//--------------------- .text._ZN7cutlass13device_kernelINS_4gemm6kernel13GemmUniversalIN4cute5tupleIJiiiiEEENS1_10collective13CollectiveMmaINS1_35MainloopSm100TmaUmmaWarpSpecializedILi38ELi2ELi4ENS5_IJNS4_1CILi1EEESB_SB_EEEEENS5_IJNSA_ILi64EEENSA_ILi112EEENSA_ILi32EEEEEEaNS5_IJlSB_lEEEaSI_NS4_8TiledMMAINS4_8MMA_AtomIJNS4_15SM100_MMA_S8_SSIaaiLi64ELi112ELNS4_4UMMA5MajorE0ELSN_0ELNSM_8SaturateE0EEEEEENS4_6LayoutISC_NS5_IJNSA_ILi0EEESS_SS_EEEEENS5_IJNS4_10UnderscoreESV_SV_EEEEENS4_13SM90_TMA_LOADENS4_14ComposedLayoutINS4_7SwizzleILi1ELi4ELi3EEENS4_18smem_ptr_flag_bitsILi8EEENSR_INS5_IJNSA_ILi8EEESG_EEENS5_IJSG_SB_EEEEEEEvNS4_8identityESY_S18_vS19_EENS_8epilogue10collective18CollectiveEpilogueINS1B_23Sm100TmaWarpSpecializedILi1ELi1ELi56ELb0ELb0EEEJSH_NS5_IJNSR_ISE_SB_EENSR_ISF_SB_EEEEEaSI_aSI_NS1B_6fusion15FusionCallbacksIS1F_NS1J_17LinearCombinationIaiaiLNS_15FloatRoundStyleE2EEESH_S1I_JEEENS4_5SM1004TMEM4LOAD25SM100_TMEM_LOAD_16dp32b8xESY_NSZ_INS10_ILi0ELi4ELi3EEES13_NSR_INS5_IJS14_NSA_ILi16EEEEEENS5_IJS1U_SB_EEEEEEENS4_39AutoVectorizingCopyWithAssumedAlignmentILi128EEENS4_14SM90_TMA_STOREES1Y_S20_S20_EEEvvEEEEvNT_6ParamsE --------------------------
	.section	.text._ZN7cutlass13device_kernelINS_4gemm6kernel13GemmUniversalIN4cute5tupleIJiiiiEEENS1_10collective13CollectiveMmaINS1_35MainloopSm100TmaUmmaWarpSpecializedILi38ELi2ELi4ENS5_IJNS4_1CILi1EEESB_SB_EEEEENS5_IJNSA_ILi64EEENSA_ILi112EEENSA_ILi32EEEEEEaNS5_IJlSB_lEEEaSI_NS4_8TiledMMAINS4_8MMA_AtomIJNS4_15SM100_MMA_S8_SSIaaiLi64ELi112ELNS4_4UMMA5MajorE0ELSN_0ELNSM_8SaturateE0EEEEEENS4_6LayoutISC_NS5_IJNSA_ILi0EEESS_SS_EEEEENS5_IJNS4_10UnderscoreESV_SV_EEEEENS4_13SM90_TMA_LOADENS4_14ComposedLayoutINS4_7SwizzleILi1ELi4ELi3EEENS4_18smem_ptr_flag_bitsILi8EEENSR_INS5_IJNSA_ILi8EEESG_EEENS5_IJSG_SB_EEEEEEEvNS4_8identityESY_S18_vS19_EENS_8epilogue10collective18CollectiveEpilogueINS1B_23Sm100TmaWarpSpecializedILi1ELi1ELi56ELb0ELb0EEEJSH_NS5_IJNSR_ISE_SB_EENSR_ISF_SB_EEEEEaSI_aSI_NS1B_6fusion15FusionCallbacksIS1F_NS1J_17LinearCombinationIaiaiLNS_15FloatRoundStyleE2EEESH_S1I_JEEENS4_5SM1004TMEM4LOAD25SM100_TMEM_LOAD_16dp32b8xESY_NSZ_INS10_ILi0ELi4ELi3EEES13_NSR_INS5_IJS14_NSA_ILi16EEEEEENS5_IJS1U_SB_EEEEEEENS4_39AutoVectorizingCopyWithAssumedAlignmentILi128EEENS4_14SM90_TMA_STOREES1Y_S20_S20_EEEvvEEEEvNT_6ParamsE,"ax",@progbits
	.align	128
.text._ZN7cutlass13device_kernelINS_4gemm6kernel13GemmUniversalIN4cute5tupleIJiiiiEEENS1_10collective13CollectiveMmaINS1_35MainloopSm100TmaUmmaWarpSpecializedILi38ELi2ELi4ENS5_IJNS4_1CILi1EEESB_SB_EEEEENS5_IJNSA_ILi64EEENSA_ILi112EEENSA_ILi32EEEEEEaNS5_IJlSB_lEEEaSI_NS4_8TiledMMAINS4_8MMA_AtomIJNS4_15SM100_MMA_S8_SSIaaiLi64ELi112ELNS4_4UMMA5MajorE0ELSN_0ELNSM_8SaturateE0EEEEEENS4_6LayoutISC_NS5_IJNSA_ILi0EEESS_SS_EEEEENS5_IJNS4_10UnderscoreESV_SV_EEEEENS4_13SM90_TMA_LOADENS4_14ComposedLayoutINS4_7SwizzleILi1ELi4ELi3EEENS4_18smem_ptr_flag_bitsILi8EEENSR_INS5_IJNSA_ILi8EEESG_EEENS5_IJSG_SB_EEEEEEEvNS4_8identityESY_S18_vS19_EENS_8epilogue10collective18CollectiveEpilogueINS1B_23Sm100TmaWarpSpecializedILi1ELi1ELi56ELb0ELb0EEEJSH_NS5_IJNSR_ISE_SB_EENSR_ISF_SB_EEEEEaSI_aSI_NS1B_6fusion15FusionCallbacksIS1F_NS1J_17LinearCombinationIaiaiLNS_15FloatRoundStyleE2EEESH_S1I_JEEENS4_5SM1004TMEM4LOAD25SM100_TMEM_LOAD_16dp32b8xESY_NSZ_INS10_ILi0ELi4ELi3EEES13_NSR_INS5_IJS14_NSA_ILi16EEEEEENS5_IJS1U_SB_EEEEEEENS4_39AutoVectorizingCopyWithAssumedAlignmentILi128EEENS4_14SM90_TMA_STOREES1Y_S20_S20_EEEvvEEEEvNT_6ParamsE:
        .type           _ZN7cutlass13device_kernelINS_4gemm6kernel13GemmUniversalIN4cute5tupleIJiiiiEEENS1_10collective13CollectiveMmaINS1_35MainloopSm100TmaUmmaWarpSpecializedILi38ELi2ELi4ENS5_IJNS4_1CILi1EEESB_SB_EEEEENS5_IJNSA_ILi64EEENSA_ILi112EEENSA_ILi32EEEEEEaNS5_IJlSB_lEEEaSI_NS4_8TiledMMAINS4_8MMA_AtomIJNS4_15SM100_MMA_S8_SSIaaiLi64ELi112ELNS4_4UMMA5MajorE0ELSN_0ELNSM_8SaturateE0EEEEEENS4_6LayoutISC_NS5_IJNSA_ILi0EEESS_SS_EEEEENS5_IJNS4_10UnderscoreESV_SV_EEEEENS4_13SM90_TMA_LOADENS4_14ComposedLayoutINS4_7SwizzleILi1ELi4ELi3EEENS4_18smem_ptr_flag_bitsILi8EEENSR_INS5_IJNSA_ILi8EEESG_EEENS5_IJSG_SB_EEEEEEEvNS4_8identityESY_S18_vS19_EENS_8epilogue10collective18CollectiveEpilogueINS1B_23Sm100TmaWarpSpecializedILi1ELi1ELi56ELb0ELb0EEEJSH_NS5_IJNSR_ISE_SB_EENSR_ISF_SB_EEEEEaSI_aSI_NS1B_6fusion15FusionCallbacksIS1F_NS1J_17LinearCombinationIaiaiLNS_15FloatRoundStyleE2EEESH_S1I_JEEENS4_5SM1004TMEM4LOAD25SM100_TMEM_LOAD_16dp32b8xESY_NSZ_INS10_ILi0ELi4ELi3EEES13_NSR_INS5_IJS14_NSA_ILi16EEEEEENS5_IJS1U_SB_EEEEEEENS4_39AutoVectorizingCopyWithAssumedAlignmentILi128EEENS4_14SM90_TMA_STOREES1Y_S20_S20_EEEvvEEEEvNT_6ParamsE,@function
        .size           _ZN7cutlass13device_kernelINS_4gemm6kernel13GemmUniversalIN4cute5tupleIJiiiiEEENS1_10collective13CollectiveMmaINS1_35MainloopSm100TmaUmmaWarpSpecializedILi38ELi2ELi4ENS5_IJNS4_1CILi1EEESB_SB_EEEEENS5_IJNSA_ILi64EEENSA_ILi112EEENSA_ILi32EEEEEEaNS5_IJlSB_lEEEaSI_NS4_8TiledMMAINS4_8MMA_AtomIJNS4_15SM100_MMA_S8_SSIaaiLi64ELi112ELNS4_4UMMA5MajorE0ELSN_0ELNSM_8SaturateE0EEEEEENS4_6LayoutISC_NS5_IJNSA_ILi0EEESS_SS_EEEEENS5_IJNS4_10UnderscoreESV_SV_EEEEENS4_13SM90_TMA_LOADENS4_14ComposedLayoutINS4_7SwizzleILi1ELi4ELi3EEENS4_18smem_ptr_flag_bitsILi8EEENSR_INS5_IJNSA_ILi8EEESG_EEENS5_IJSG_SB_EEEEEEEvNS4_8identityESY_S18_vS19_EENS_8epilogue10collective18CollectiveEpilogueINS1B_23Sm100TmaWarpSpecializedILi1ELi1ELi56ELb0ELb0EEEJSH_NS5_IJNSR_ISE_SB_EENSR_ISF_SB_EEEEEaSI_aSI_NS1B_6fusion15FusionCallbacksIS1F_NS1J_17LinearCombinationIaiaiLNS_15FloatRoundStyleE2EEESH_S1I_JEEENS4_5SM1004TMEM4LOAD25SM100_TMEM_LOAD_16dp32b8xESY_NSZ_INS10_ILi0ELi4ELi3EEES13_NSR_INS5_IJS14_NSA_ILi16EEEEEENS5_IJS1U_SB_EEEEEEENS4_39AutoVectorizingCopyWithAssumedAlignmentILi128EEENS4_14SM90_TMA_STOREES1Y_S20_S20_EEEvvEEEEvNT_6ParamsE,(.L_x_234 - _ZN7cutlass13device_kernelINS_4gemm6kernel13GemmUniversalIN4cute5tupleIJiiiiEEENS1_10collective13CollectiveMmaINS1_35MainloopSm100TmaUmmaWarpSpecializedILi38ELi2ELi4ENS5_IJNS4_1CILi1EEESB_SB_EEEEENS5_IJNSA_ILi64EEENSA_ILi112EEENSA_ILi32EEEEEEaNS5_IJlSB_lEEEaSI_NS4_8TiledMMAINS4_8MMA_AtomIJNS4_15SM100_MMA_S8_SSIaaiLi64ELi112ELNS4_4UMMA5MajorE0ELSN_0ELNSM_8SaturateE0EEEEEENS4_6LayoutISC_NS5_IJNSA_ILi0EEESS_SS_EEEEENS5_IJNS4_10UnderscoreESV_SV_EEEEENS4_13SM90_TMA_LOADENS4_14ComposedLayoutINS4_7SwizzleILi1ELi4ELi3EEENS4_18smem_ptr_flag_bitsILi8EEENSR_INS5_IJNSA_ILi8EEESG_EEENS5_IJSG_SB_EEEEEEEvNS4_8identityESY_S18_vS19_EENS_8epilogue10collective18CollectiveEpilogueINS1B_23Sm100TmaWarpSpecializedILi1ELi1ELi56ELb0ELb0EEEJSH_NS5_IJNSR_ISE_SB_EENSR_ISF_SB_EEEEEaSI_aSI_NS1B_6fusion15FusionCallbacksIS1F_NS1J_17LinearCombinationIaiaiLNS_15FloatRoundStyleE2EEESH_S1I_JEEENS4_5SM1004TMEM4LOAD25SM100_TMEM_LOAD_16dp32b8xESY_NSZ_INS10_ILi0ELi4ELi3EEES13_NSR_INS5_IJS14_NSA_ILi16EEEEEENS5_IJS1U_SB_EEEEEEENS4_39AutoVectorizingCopyWithAssumedAlignmentILi128EEENS4_14SM90_TMA_STOREES1Y_S20_S20_EEEvvEEEEvNT_6ParamsE)
        .other          _ZN7cutlass13device_kernelINS_4gemm6kernel13GemmUniversalIN4cute5tupleIJiiiiEEENS1_10collective13CollectiveMmaINS1_35MainloopSm100TmaUmmaWarpSpecializedILi38ELi2ELi4ENS5_IJNS4_1CILi1EEESB_SB_EEEEENS5_IJNSA_ILi64EEENSA_ILi112EEENSA_ILi32EEEEEEaNS5_IJlSB_lEEEaSI_NS4_8TiledMMAINS4_8MMA_AtomIJNS4_15SM100_MMA_S8_SSIaaiLi64ELi112ELNS4_4UMMA5MajorE0ELSN_0ELNSM_8SaturateE0EEEEEENS4_6LayoutISC_NS5_IJNSA_ILi0EEESS_SS_EEEEENS5_IJNS4_10UnderscoreESV_SV_EEEEENS4_13SM90_TMA_LOADENS4_14ComposedLayoutINS4_7SwizzleILi1ELi4ELi3EEENS4_18smem_ptr_flag_bitsILi8EEENSR_INS5_IJNSA_ILi8EEESG_EEENS5_IJSG_SB_EEEEEEEvNS4_8identityESY_S18_vS19_EENS_8epilogue10collective18CollectiveEpilogueINS1B_23Sm100TmaWarpSpecializedILi1ELi1ELi56ELb0ELb0EEEJSH_NS5_IJNSR_ISE_SB_EENSR_ISF_SB_EEEEEaSI_aSI_NS1B_6fusion15FusionCallbacksIS1F_NS1J_17LinearCombinationIaiaiLNS_15FloatRoundStyleE2EEESH_S1I_JEEENS4_5SM1004TMEM4LOAD25SM100_TMEM_LOAD_16dp32b8xESY_NSZ_INS10_ILi0ELi4ELi3EEES13_NSR_INS5_IJS14_NSA_ILi16EEEEEENS5_IJS1U_SB_EEEEEEENS4_39AutoVectorizingCopyWithAssumedAlignmentILi128EEENS4_14SM90_TMA_STOREES1Y_S20_S20_EEEvvEEEEvNT_6ParamsE,@"STO_CUDA_ENTRY STV_DEFAULT"
_ZN7cutlass13device_kernelINS_4gemm6kernel13GemmUniversalIN4cute5tupleIJiiiiEEENS1_10collective13CollectiveMmaINS1_35MainloopSm100TmaUmmaWarpSpecializedILi38ELi2ELi4ENS5_IJNS4_1CILi1EEESB_SB_EEEEENS5_IJNSA_ILi64EEENSA_ILi112EEENSA_ILi32EEEEEEaNS5_IJlSB_lEEEaSI_NS4_8TiledMMAINS4_8MMA_AtomIJNS4_15SM100_MMA_S8_SSIaaiLi64ELi112ELNS4_4UMMA5MajorE0ELSN_0ELNSM_8SaturateE0EEEEEENS4_6LayoutISC_NS5_IJNSA_ILi0EEESS_SS_EEEEENS5_IJNS4_10UnderscoreESV_SV_EEEEENS4_13SM90_TMA_LOADENS4_14ComposedLayoutINS4_7SwizzleILi1ELi4ELi3EEENS4_18smem_ptr_flag_bitsILi8EEENSR_INS5_IJNSA_ILi8EEESG_EEENS5_IJSG_SB_EEEEEEEvNS4_8identityESY_S18_vS19_EENS_8epilogue10collective18CollectiveEpilogueINS1B_23Sm100TmaWarpSpecializedILi1ELi1ELi56ELb0ELb0EEEJSH_NS5_IJNSR_ISE_SB_EENSR_ISF_SB_EEEEEaSI_aSI_NS1B_6fusion15FusionCallbacksIS1F_NS1J_17LinearCombinationIaiaiLNS_15FloatRoundStyleE2EEESH_S1I_JEEENS4_5SM1004TMEM4LOAD25SM100_TMEM_LOAD_16dp32b8xESY_NSZ_INS10_ILi0ELi4ELi3EEES13_NSR_INS5_IJS14_NSA_ILi16EEEEEENS5_IJS1U_SB_EEEEEEENS4_39AutoVectorizingCopyWithAssumedAlignmentILi128EEENS4_14SM90_TMA_STOREES1Y_S20_S20_EEEvvEEEEvNT_6ParamsE:
[----:B------:R-:W1:Y:S01]  /*0000*/  LDC R1, c[0x0][0x37c] ;  /* 0x0000df00ff017b82 */ /* 0x000e620000000800 */
[----:B------:R-:W2:Y:S01]  /*0010*/  S2R R143, SR_TID.X ;  /* 0x00000000008f7919 */ /* 0x000ea20000002100 */
[----:B------:R-:W3:Y:S01]  /*0020*/  LDCU.64 UR4, c[0x0][0x890] ;  /* 0x00011200ff0477ac */ /* 0x000ee20008000a00 */
[----:B------:R-:W-:Y:S02]  /*0030*/  PRMT R132, RZ, 0x7610, R132 ;  /* 0x00007610ff847816 */ /* 0x000fe40000000084 */
[----:B------:R-:W-:Y:S01]  /*0040*/  ELECT P5, URZ, PT ;  /* 0x0000000000ff782f */ /* 0x000fe200038a0000 */
[----:B------:R-:W4:Y:S01]  /*0050*/  LDCU.64 UR46, c[0x0][0x358] ;  /* 0x00006b00ff2e77ac */ /* 0x000f220008000a00 */
[----:B---3--:R-:W-:-:S04]  /*0060*/  UISETP.NE.U32.AND UP0, UPT, UR4, URZ, UPT ;  /* 0x000000ff0400728c */ /* 0x008fc8000bf05070 */
[----:B------:R-:W-:Y:S01]  /*0070*/  UISETP.NE.AND.EX UP0, UPT, UR5, URZ, UPT, UP0 ;  /* 0x000000ff0500728c */ /* 0x000fe2000bf05300 */
[----:B--2---:R-:W-:-:S05]  /*0080*/  SHF.R.U32.HI R138, RZ, 0x5, R143 ;  /* 0x00000005ff8a7819 */ /* 0x004fca000001168f */
[----:B------:R-:W2:Y:S02]  /*0090*/  SHFL.IDX PT, R0, R138, RZ, 0x1f ;  /* 0x00001fff8a007589 */ /* 0x000ea400000e0000 */
[----:B--2---:R-:W-:Y:S01]  /*00a0*/  R2UR UR8, R0 ;  /* 0x00000000000872ca */ /* 0x004fe200000e0000 */
[----:B-1--4-:R-:W-:-:S14]  /*00b0*/  BRA.U UP0, `(.L_x_0) ;  /* 0x00000001002c7547 */ /* 0x012fdc000b800000 */
[----:B------:R-:W1:Y:S02]  /*00c0*/  LDCU.64 UR6, c[0x0][0x888] ;  /* 0x00011100ff0677ac */ /* 0x000e640008000a00 */
[----:B-1----:R-:W-:-:S04]  /*00d0*/  UISETP.NE.U32.AND UP0, UPT, UR6, URZ, UPT ;  /* 0x000000ff0600728c */ /* 0x002fc8000bf05070 */
[----:B------:R-:W-:-:S09]  /*00e0*/  UISETP.NE.AND.EX UP0, UPT, UR7, URZ, UPT, UP0 ;  /* 0x000000ff0700728c */ /* 0x000fd2000bf05300 */
[----:B------:R-:W-:Y:S05]  /*00f0*/  BRA.U !UP0, `(.L_x_1) ;  /* 0x0000000108147547 */ /* 0x000fea000b800000 */
[----:B------:R-:W1:Y:S02]  /*0100*/  LDC.64 R2, c[0x0][0x888] ;  /* 0x00022200ff027b82 */ /* 0x000e640000000a00 */
[----:B-1----:R-:W2:Y:S01]  /*0110*/  LDG.E R0, desc[UR46][R2.64] ;  /* 0x0000002e02007981 */ /* 0x002ea2000c1e1900 */
[----:B------:R-:W-:Y:S01]  /*0120*/  HFMA2 R132, -RZ, RZ, 0, 5.9604644775390625e-08 ;  /* 0x00000001ff847431 */ /* 0x000fe200000001ff */
[----:B--2---:R-:W-:Y:S01]  /*0130*/  R2UR UR39, R0 ;  /* 0x00000000002772ca */ /* 0x004fe200000e0000 */
[----:B------:R-:W-:Y:S05]  /*0140*/  BRA `(.L_x_0) ;  /* 0x0000000000087947 */ /* 0x000fea0003800000 */
.L_x_1:
[----:B------:R-:W-:Y:S01]  /*0150*/  HFMA2 R132, -RZ, RZ, 0, 5.9604644775390625e-08 ;  /* 0x00000001ff847431 */ /* 0x000fe200000001ff */
[----:B------:R-:W1:Y:S02]  /*0160*/  LDCU UR39, c[0x0][0x880] ;  /* 0x00011000ff2777ac */ /* 0x000e640008000800 */
.L_x_0:
[----:B------:R-:W2:Y:S02]  /*0170*/  LDCU.64 UR6, c[0x0][0x8b0] ;  /* 0x00011600ff0677ac */ /* 0x000ea40008000a00 */
[----:B--2---:R-:W-:-:S04]  /*0180*/  UISETP.NE.U32.AND UP0, UPT, UR6, URZ, UPT ;  /* 0x000000ff0600728c */ /* 0x004fc8000bf05070 */
[----:B------:R-:W-:-:S09]  /*0190*/  UISETP.NE.AND.EX UP0, UPT, UR7, URZ, UPT, UP0 ;  /* 0x000000ff0700728c */ /* 0x000fd2000bf05300 */
[----:B------:R-:W-:Y:S05]  /*01a0*/  BRA.U UP0, `(.L_x_2) ;  /* 0x0000000100207547 */ /* 0x000fea000b800000 */
[----:B------:R-:W2:Y:S02]  /*01b0*/  LDCU.64 UR6, c[0x0][0x8a8] ;  /* 0x00011500ff0677ac */ /* 0x000ea40008000a00 */
[----:B--2---:R-:W-:-:S04]  /*01c0*/  UISETP.NE.U32.AND UP0, UPT, UR6, URZ, UPT ;  /* 0x000000ff0600728c */ /* 0x004fc8000bf05070 */
[----:B------:R-:W-:-:S09]  /*01d0*/  UISETP.NE.AND.EX UP0, UPT, UR7, URZ, UPT, UP0 ;  /* 0x000000ff0700728c */ /* 0x000fd2000bf05300 */
[----:B------:R-:W-:Y:S05]  /*01e0*/  BRA.U !UP0, `(.L_x_3) ;  /* 0x00000001080c7547 */ /* 0x000fea000b800000 */
[----:B------:R-:W2:Y:S02]  /*01f0*/  LDC.64 R74, c[0x0][0x8a8] ;  /* 0x00022a00ff4a7b82 */ /* 0x000ea40000000a00 */
[----:B--2---:R2:W5:Y:S01]  /*0200*/  LDG.E R74, desc[UR46][R74.64] ;  /* 0x0000002e4a4a7981 */ /* 0x004562000c1e1900 */
[----:B------:R-:W-:Y:S05]  /*0210*/  BRA `(.L_x_2) ;  /* 0x0000000000047947 */ /* 0x000fea0003800000 */
.L_x_3:
[----:B------:R-:W3:Y:S02]  /*0220*/  LDC R74, c[0x0][0x8a0] ;  /* 0x00022800ff4a7b82 */ /* 0x000ee40000000800 */
.L_x_2:
[----:B------:R-:W-:Y:S01]  /*0230*/  IMAD.U32 R0, RZ, RZ, UR8 ;  /* 0x00000008ff007e24 */ /* 0x000fe2000f8e00ff */
[----:B------:R-:W-:Y:S04]  /*0240*/  BSSY.RECONVERGENT B0, `(.L_x_4) ;  /* 0x000000c000007945 */ /* 0x000fe80003800200 */
[C---:B------:R-:W-:Y:S02]  /*0250*/  ISETP.NE.OR P1, PT, R0.reuse, 0x1, !P5 ;  /* 0x000000010000780c */ /* 0x040fe40006f25670 */
[----:B------:R-:W-:-:S11]  /*0260*/  ISETP.NE.OR P0, PT, R0, 0x3, !P5 ;  /* 0x000000030000780c */ /* 0x000fd60006f05670 */
[----:B------:R-:W-:Y:S05]  /*0270*/  @P1 BRA `(.L_x_5) ;  /* 0x0000000000201947 */ /* 0x000fea0003800000 */
[----:B------:R-:W4:Y:S02]  /*0280*/  LDCU.64 UR6, c[0x0][0x348] ;  /* 0x00006900ff0677ac */ /* 0x000f240008000a00 */
[----:B----4-:R-:W-:Y:S02]  /*0290*/  UIADD3 UR10, UP1, UPT, UR6, 0x80, URZ ;  /* 0x00000080060a7890 */ /* 0x010fe4000ff3e0ff */
[----:B------:R-:W-:Y:S02]  /*02a0*/  UIADD3 UR6, UP0, UPT, UR6, 0x180, URZ ;  /* 0x0000018006067890 */ /* 0x000fe4000ff1e0ff */
[----:B------:R-:W-:Y:S02]  /*02b0*/  UIADD3.X UR11, UPT, UPT, URZ, UR7, URZ, UP1, !UPT ;  /* 0x00000007ff0b7290 */ /* 0x000fe40008ffe4ff */
[----:B------:R-:W-:-:S07]  /*02c0*/  UIADD3.X UR7, UPT, UPT, URZ, UR7, URZ, UP0, !UPT ;  /* 0x00000007ff077290 */ /* 0x000fce00087fe4ff */
[----:B------:R4:W-:Y:S02]  /*02d0*/  UTMACCTL.PF [UR10] ;  /* 0x000000000a0079b9 */ /* 0x0009e40008040000 */
[----:B------:R4:W-:Y:S02]  /*02e0*/  UTMACCTL.PF [UR6] ;  /* 0x00000000060079b9 */ /* 0x0009e40008040000 */
[----:B----4-:R-:W-:Y:S01]  /*02f0*/  NOP ;  /* 0x0000000000007918 */ /* 0x010fe20000000000 */
.L_x_5:
[----:B-1----:R-:W-:Y:S05]  /*0300*/  BSYNC.RECONVERGENT B0 ;  /* 0x0000000000007941 */ /* 0x002fea0003800200 */
.L_x_4:
[----:B------:R-:W-:Y:S04]  /*0310*/  BSSY.RECONVERGENT B0, `(.L_x_6) ;  /* 0x000000a000007945 */ /* 0x000fe80003800200 */
[----:B------:R-:W-:Y:S05]  /*0320*/  @P0 BRA `(.L_x_7) ;  /* 0x0000000000200947 */ /* 0x000fea0003800000 */
[----:B------:R-:W1:Y:S02]  /*0330*/  LDCU.64 UR6, c[0x0][0x348] ;  /* 0x00006900ff0677ac */ /* 0x000e640008000a00 */
[----:B-1----:R-:W-:Y:S02]  /*0340*/  UIADD3 UR10, UP1, UPT, UR6, 0x580, URZ ;  /* 0x00000580060a7890 */ /* 0x002fe4000ff3e0ff */
[----:B------:R-:W-:Y:S02]  /*0350*/  UIADD3 UR6, UP0, UPT, UR6, 0x680, URZ ;  /* 0x0000068006067890 */ /* 0x000fe4000ff1e0ff */
[----:B------:R-:W-:Y:S02]  /*0360*/  UIADD3.X UR11, UPT, UPT, URZ, UR7, URZ, UP1, !UPT ;  /* 0x00000007ff0b7290 */ /* 0x000fe40008ffe4ff */
[----:B------:R-:W-:-:S07]  /*0370*/  UIADD3.X UR7, UPT, UPT, URZ, UR7, URZ, UP0, !UPT ;  /* 0x00000007ff077290 */ /* 0x000fce00087fe4ff */
[----:B------:R1:W-:Y:S02]  /*0380*/  UTMACCTL.PF [UR10] ;  /* 0x000000000a0079b9 */ /* 0x0003e40008040000 */
[----:B------:R1:W-:Y:S02]  /*0390*/  UTMACCTL.PF [UR6] ;  /* 0x00000000060079b9 */ /* 0x0003e40008040000 */
[----:B-1----:R-:W-:Y:S01]  /*03a0*/  NOP ;  /* 0x0000000000007918 */ /* 0x002fe20000000000 */
.L_x_7:
[----:B------:R-:W-:Y:S05]  /*03b0*/  BSYNC.RECONVERGENT B0 ;  /* 0x0000000000007941 */ /* 0x000fea0003800200 */
.L_x_6:
[----:B------:R-:W1:Y:S01]  /*03c0*/  LDCU.64 UR6, c[0x0][0x888] ;  /* 0x00011100ff0677ac */ /* 0x000e620008000a00 */
[----:B------:R-:W-:Y:S02]  /*03d0*/  UISETP.EQ.U32.AND UP1, UPT, UR4, URZ, UPT ;  /* 0x000000ff0400728c */ /* 0x000fe4000bf22070 */
[----:B------:R-:W-:Y:S02]  /*03e0*/  UPLOP3.LUT UP2, UPT, UPT, UPT, UPT, 0x80, 0x8 ;  /* 0x000000000008789c */ /* 0x000fe40003f4f070 */
[----:B-1----:R-:W-:-:S04]  /*03f0*/  UISETP.NE.U32.AND UP0, UPT, UR6, URZ, UPT ;  /* 0x000000ff0600728c */ /* 0x002fc8000bf05070 */
[----:B------:R-:W-:-:S04]  /*0400*/  UISETP.NE.AND.EX UP0, UPT, UR7, URZ, UPT, UP0 ;  /* 0x000000ff0700728c */ /* 0x000fc8000bf05300 */
[----:B------:R-:W-:-:S04]  /*0410*/  UISETP.EQ.OR.EX UP3, UPT, UR5, URZ, !UP0, UP1 ;  /* 0x000000ff0500728c */ /* 0x000fc8000c762710 */
[----:B------:R-:W-:-:S05]  /*0420*/  UP2UR UR45, UPR, URZ, 0x8 ;  /* 0x00000008ff2d7883 */ /* 0x000fca0008000000 */
[----:B------:R-:W-:Y:S07]  /*0430*/  BRA.U !UP3, `(.L_x_8) ;  /* 0x000000010b1c7547 */ /* 0x000fee000b800000 */
[----:B------:R-:W-:Y:S02]  /*0440*/  UISETP.NE.U32.AND UP2, UPT, UR4, URZ, UPT ;  /* 0x000000ff0400728c */ /* 0x000fe4000bf45070 */
[----:B------:R-:W-:Y:S02]  /*0450*/  UISETP.NE.AND UP1, UPT, UR39, URZ, UPT ;  /* 0x000000ff2700728c */ /* 0x000fe4000bf25270 */
[----:B------:R-:W-:Y:S02]  /*0460*/  UISETP.NE.AND.EX UP2, UPT, UR5, URZ, UPT, UP2 ;  /* 0x000000ff0500728c */ /* 0x000fe4000bf45320 */
[----:B------:R-:W-:-:S09]  /*0470*/  USEL UR4, URZ, 0xffffffff, UP0 ;  /* 0xffffffffff047887 */ /* 0x000fd20008000000 */
[----:B------:R-:W-:-:S04]  /*0480*/  @!UP2 USEL UR4, URZ, 0xffffffff, UP1 ;  /* 0xffffffffff04a887 */ /* 0x000fc80008800000 */
[----:B------:R-:W-:-:S04]  /*0490*/  ULOP3.LUT UR4, UR4, 0x1, URZ, 0xc0, !UPT ;  /* 0x0000000104047892 */ /* 0x000fc8000f8ec0ff */
[----:B------:R-:W-:-:S11]  /*04a0*/  UISETP.NE.U32.AND UP2, UPT, UR4, 0x1, UPT ;  /* 0x000000010400788c */ /* 0x000fd6000bf45070 */
.L_x_8:
[----:B------:R-:W1:Y:S01]  /*04b0*/  SHFL.IDX PT, R2, R138, RZ, 0x1f ;  /* 0x00001fff8a027589 */ /* 0x000e6200000e0000 */
[----:B------:R-:W-:-:S04]  /*04c0*/  UISETP.NE.AND UP1, UPT, UR8, 0x2, UPT ;  /* 0x000000020800788c */ /* 0x000fc8000bf25270 */
[----:B------:R-:W-:Y:S01]  /*04d0*/  USEL UR6, URZ, 0x1, UP1 ;  /* 0x00000001ff067887 */ /* 0x000fe20008800000 */
[----:B-1----:R-:W-:-:S13]  /*04e0*/  ISETP.NE.AND P0, PT, R2, RZ, PT ;  /* 0x000000ff0200720c */ /* 0x002fda0003f05270 */
[----:B------:R-:W-:Y:S05]  /*04f0*/  @P0 BRA `(.L_x_9) ;  /* 0x0000000400640947 */ /* 0x000fea0003800000 */
[----:B------:R-:W-:Y:S01]  /*0500*/  ELECT P0, URZ, PT ;  /* 0x0000000000ff782f */ /* 0x000fe20003800000 */
[----:B------:R-:W-:-:S12]  /*0510*/  BSSY.RECONVERGENT B0, `(.L_x_9) ;  /* 0x0000057000007945 */ /* 0x000fd80003800200 */
[----:B------:R-:W-:Y:S05]  /*0520*/  @!P0 BRA `(.L_x_10) ;  /* 0x0000000400548947 */ /* 0x000fea0003800000 */
[----:B------:R-:W1:Y:S01]  /*0530*/  S2UR UR5, SR_CgaCtaId ;  /* 0x00000000000579c3 */ /* 0x000e620000008800 */
[----:B------:R-:W-:Y:S01]  /*0540*/  UMOV UR7, 0x400 ;  /* 0x0000040000077882 */ /* 0x000fe20000000000 */
[----:B------:R-:W-:Y:S02]  /*0550*/  UMOV UR4, 0x1 ;  /* 0x0000000100047882 */ /* 0x000fe40000000000 */
[----:B------:R-:W-:-:S04]  /*0560*/  UIADD3 UR10, UPT, UPT, -UR4, 0x100000, URZ ;  /* 0x00100000040a7890 */ /* 0x000fc8000fffe1ff */
[----:B------:R-:W-:Y:S02]  /*0570*/  USHF.L.U32 UR11, UR10, 0xb, URZ ;  /* 0x0000000b0a0b7899 */ /* 0x000fe400080006ff */
[----:B------:R-:W-:Y:S02]  /*0580*/  USHF.L.U32 UR10, UR10, 0x1, URZ ;  /* 0x000000010a0a7899 */ /* 0x000fe400080006ff */
[----:B-1----:R-:W-:Y:S01]  /*0590*/  ULEA UR5, UR5, UR7, 0x18 ;  /* 0x0000000705057291 */ /* 0x002fe2000f8ec0ff */
[----:B------:R-:W1:Y:S11]  /*05a0*/  FENCE.VIEW.ASYNC.S ;  /* 0x00000000000073c6 */ /* 0x000e760000000000 */
[----:B-1----:R1:W4:Y:S01]  /*05b0*/  SYNCS.EXCH.64 URZ, [UR5], UR10 ;  /* 0x0000000a05ff75b2 */ /* 0x0023220008000100 */
[----:B------:R1:W1:Y:S01]  /*05c0*/  SYNCS.EXCH.64 URZ, [UR5+0x130], UR10 ;  /* 0x0001300a05ff75b2 */ /* 0x0002620008000100 */
        /* <DEDUP_REMOVED lines=74> */
[----:B----4-:R-:W-:Y:S01]  /*0a70*/  NOP ;  /* 0x0000000000007918 */ /* 0x010fe20000000000 */
.L_x_10:
[----:B-1----:R-:W-:Y:S05]  /*0a80*/  BSYNC.RECONVERGENT B0 ;  /* 0x0000000000007941 */ /* 0x002fea0003800200 */
.L_x_9:
[----:B------:R-:W1:Y:S01]  /*0a90*/  SHFL.IDX PT, R2, R138, RZ, 0x1f ;  /* 0x00001fff8a027589 */ /* 0x000e6200000e0000 */
[----:B------:R-:W-:Y:S01]  /*0aa0*/  NOP ;  /* 0x0000000000007918 */ /* 0x000fe20000000000 */
[----:B-1----:R-:W-:-:S13]  /*0ab0*/  ISETP.NE.AND P0, PT, R2, 0x1, PT ;  /* 0x000000010200780c */ /* 0x002fda0003f05270 */
[----:B------:R-:W-:Y:S05]  /*0ac0*/  @P0 BRA `(.L_x_11) ;  /* 0x0000000000400947 */ /* 0x000fea0003800000 */
[----:B------:R-:W1:Y:S01]  /*0ad0*/  S2UR UR7, SR_CgaCtaId ;  /* 0x00000000000779c3 */ /* 0x000e620000008800 */
[----:B------:R-:W-:Y:S01]  /*0ae0*/  UMOV UR9, 0x400 ;  /* 0x0000040000097882 */ /* 0x000fe20000000000 */
[----:B------:R-:W-:Y:S01]  /*0af0*/  UMOV UR5, 0x20 ;  /* 0x0000002000057882 */ /* 0x000fe20000000000 */
[----:B------:R-:W-:Y:S01]  /*0b00*/  UMOV UR4, 0x80 ;  /* 0x0000008000047882 */ /* 0x000fe20000000000 */
[----:B------:R-:W-:-:S04]  /*0b10*/  UIADD3 UR10, UPT, UPT, -UR5, 0x100000, URZ ;  /* 0x00100000050a7890 */ /* 0x000fc8000fffe1ff */
[----:B------:R-:W-:Y:S02]  /*0b20*/  USHF.L.U32 UR11, UR10, 0xb, URZ ;  /* 0x0000000b0a0b7899 */ /* 0x000fe400080006ff */
[----:B------:R-:W-:Y:S02]  /*0b30*/  USHF.L.U32 UR10, UR10, 0x1, URZ ;  /* 0x000000010a0a7899 */ /* 0x000fe400080006ff */
[----:B------:R-:W-:-:S04]  /*0b40*/  UIADD3 UR4, UPT, UPT, -UR4, 0x100000, URZ ;  /* 0x0010000004047890 */ /* 0x000fc8000fffe1ff */
[----:B------:R-:W-:Y:S02]  /*0b50*/  USHF.L.U32 UR5, UR4, 0xb, URZ ;  /* 0x0000000b04057899 */ /* 0x000fe400080006ff */
[----:B------:R-:W-:Y:S01]  /*0b60*/  USHF.L.U32 UR4, UR4, 0x1, URZ ;  /* 0x0000000104047899 */ /* 0x000fe200080006ff */
[----:B------:R-:W-:Y:S01]  /*0b70*/  ELECT P0, URZ, PT ;  /* 0x0000000000ff782f */ /* 0x000fe20003800000 */
[----:B-1----:R-:W-:Y:S01]  /*0b80*/  ULEA UR7, UR7, UR9, 0x18 ;  /* 0x0000000907077291 */ /* 0x002fe2000f8ec0ff */
[----:B------:R-:W1:Y:S11]  /*0b90*/  FENCE.VIEW.ASYNC.S ;  /* 0x00000000000073c6 */ /* 0x000e760000000000 */
[----:B-1----:R1:W4:Y:S01]  /*0ba0*/  SYNCS.EXCH.64 URZ, [UR7+0x260], UR10 ;  /* 0x0002600a07ff75b2 */ /* 0x0023220008000100 */
[----:B------:R1:W1:Y:S01]  /*0bb0*/  SYNCS.EXCH.64 URZ, [UR7+0x268], UR4 ;  /* 0x0002680407ff75b2 */ /* 0x0002620008000100 */
[----:B------:R-:W-:Y:S01]  /*0bc0*/  NOP ;  /* 0x0000000000007918 */ /* 0x000fe20000000000 */
.L_x_11:
[----:B------:R-:W2:Y:S01]  /*0bd0*/  SHFL.IDX PT, R2, R138, RZ, 0x1f ;  /* 0x00001fff8a027589 */ /* 0x000ea200000e0000 */
[----:B------:R-:W-:Y:S01]  /*0be0*/  NOP ;  /* 0x0000000000007918 */ /* 0x000fe20000000000 */
[----:B--2---:R-:W-:-:S13]  /*0bf0*/  ISETP.NE.AND P0, PT, R2, 0x3, PT ;  /* 0x000000030200780c */ /* 0x004fda0003f05270 */
[----:B------:R-:W-:Y:S05]  /*0c00*/  @P0 BRA `(.L_x_12) ;  /* 0x0000000000300947 */ /* 0x000fea0003800000 */
[----:B-1----:R-:W1:Y:S01]  /*0c10*/  S2UR UR5, SR_CgaCtaId ;  /* 0x00000000000579c3 */ /* 0x002e620000008800 */
[----:B------:R-:W-:Y:S01]  /*0c20*/  UMOV UR7, 0x400 ;  /* 0x0000040000077882 */ /* 0x000fe20000000000 */
[----:B------:R-:W-:Y:S01]  /*0c30*/  UMOV UR4, 0x20 ;  /* 0x0000002000047882 */ /* 0x000fe20000000000 */
[----:B------:R-:W-:Y:S01]  /*0c40*/  ELECT P0, URZ, PT ;  /* 0x0000000000ff782f */ /* 0x000fe20003800000 */
[----:B------:R-:W-:-:S04]  /*0c50*/  UIADD3 UR10, UPT, UPT, -UR4, 0x100000, URZ ;  /* 0x00100000040a7890 */ /* 0x000fc8000fffe1ff */
[----:B------:R-:W-:Y:S02]  /*0c60*/  USHF.L.U32 UR11, UR10, 0xb, URZ ;  /* 0x0000000b0a0b7899 */ /* 0x000fe400080006ff */
[----:B------:R-:W-:Y:S02]  /*0c70*/  USHF.L.U32 UR10, UR10, 0x1, URZ ;  /* 0x000000010a0a7899 */ /* 0x000fe400080006ff */
[----:B-1----:R-:W-:Y:S01]  /*0c80*/  ULEA UR5, UR5, UR7, 0x18 ;  /* 0x0000000705057291 */ /* 0x002fe2000f8ec0ff */
[----:B------:R-:W1:Y:S11]  /*0c90*/  FENCE.VIEW.ASYNC.S ;  /* 0x00000000000073c6 */ /* 0x000e760000000000 */
[----:B-1----:R2:W1:Y:S01]  /*0ca0*/  SYNCS.EXCH.64 URZ, [UR5+0x270], UR10 ;  /* 0x0002700a05ff75b2 */ /* 0x0024620008000100 */
[----:B------:R2:W1:Y:S02]  /*0cb0*/  SYNCS.EXCH.64 URZ, [UR5+0x278], UR10 ;  /* 0x0002780a05ff75b2 */ /* 0x0004640008000100 */
[----:B--2---:R-:W-:Y:S01]  /*0cc0*/  NOP ;  /* 0x0000000000007918 */ /* 0x004fe20000000000 */
.L_x_12:
[----:B------:R-:W2:Y:S01]  /*0cd0*/  SHFL.IDX PT, R2, R138, RZ, 0x1f ;  /* 0x00001fff8a027589 */ /* 0x000ea200000e0000 */
[----:B------:R-:W-:Y:S01]  /*0ce0*/  NOP ;  /* 0x0000000000007918 */ /* 0x000fe20000000000 */
[----:B--2---:R-:W-:-:S13]  /*0cf0*/  ISETP.NE.AND P0, PT, R2, 0x4, PT ;  /* 0x000000040200780c */ /* 0x004fda0003f05270 */
[----:B------:R-:W-:Y:S05]  /*0d00*/  @P0 BRA `(.L_x_13) ;  /* 0x00000000004c0947 */ /* 0x000fea0003800000 */
[----:B-1----:R-:W1:Y:S01]  /*0d10*/  S2UR UR5, SR_CgaCtaId ;  /* 0x00000000000579c3 */ /* 0x002e620000008800 */
[----:B------:R-:W-:Y:S01]  /*0d20*/  UMOV UR9, 0x100 ;  /* 0x0000010000097882 */ /* 0x000fe20000000000 */
[----:B------:R-:W-:Y:S01]  /*0d30*/  UMOV UR7, 0x400 ;  /* 0x0000040000077882 */ /* 0x000fe20000000000 */
[----:B------:R-:W-:Y:S01]  /*0d40*/  USEL UR9, UR9, 0xe0, UP2 ;  /* 0x000000e009097887 */ /* 0x000fe20009000000 */
[----:B------:R-:W-:Y:S01]  /*0d50*/  UMOV UR4, 0x1 ;  /* 0x0000000100047882 */ /* 0x000fe20000000000 */
[----:B------:R-:W-:Y:S01]  /*0d60*/  ELECT P0, URZ, PT ;  /* 0x0000000000ff782f */ /* 0x000fe20003800000 */
[----:B------:R-:W-:-:S04]  /*0d70*/  UIADD3 UR10, UPT, UPT, -UR4, 0x100000, URZ ;  /* 0x00100000040a7890 */ /* 0x000fc8000fffe1ff */
[----:B------:R-:W-:Y:S02]  /*0d80*/  USHF.L.U32 UR11, UR10, 0xb, URZ ;  /* 0x0000000b0a0b7899 */ /* 0x000fe400080006ff */
[----:B------:R-:W-:Y:S02]  /*0d90*/  USHF.L.U32 UR10, UR10, 0x1, URZ ;  /* 0x000000010a0a7899 */ /* 0x000fe400080006ff */
[----:B------:R-:W-:-:S04]  /*0da0*/  UIADD3 UR12, UPT, UPT, -UR9, 0x100000, URZ ;  /* 0x00100000090c7890 */ /* 0x000fc8000fffe1ff */
[----:B------:R-:W-:Y:S02]  /*0db0*/  USHF.L.U32 UR13, UR12, 0xb, URZ ;  /* 0x0000000b0c0d7899 */ /* 0x000fe400080006ff */
[----:B------:R-:W-:Y:S02]  /*0dc0*/  USHF.L.U32 UR12, UR12, 0x1, URZ ;  /* 0x000000010c0c7899 */ /* 0x000fe400080006ff */
[----:B-1----:R-:W-:Y:S01]  /*0dd0*/  ULEA UR5, UR5, UR7, 0x18 ;  /* 0x0000000705057291 */ /* 0x002fe2000f8ec0ff */
[----:B------:R-:W1:Y:S11]  /*0de0*/  FENCE.VIEW.ASYNC.S ;  /* 0x00000000000073c6 */ /* 0x000e760000000000 */
[----:B-1----:R2:W1:Y:S01]  /*0df0*/  SYNCS.EXCH.64 URZ, [UR5+0x280], UR10 ;  /* 0x0002800a05ff75b2 */ /* 0x0024620008000100 */
[----:B------:R2:W1:Y:S01]  /*0e00*/  SYNCS.EXCH.64 URZ, [UR5+0x290], UR12 ;  /* 0x0002900c05ff75b2 */ /* 0x0004620008000100 */
[----:B------:R2:W1:Y:S01]  /*0e10*/  SYNCS.EXCH.64 URZ, [UR5+0x288], UR10 ;  /* 0x0002880a05ff75b2 */ /* 0x0004620008000100 */
[----:B------:R2:W1:Y:S02]  /*0e20*/  SYNCS.EXCH.64 URZ, [UR5+0x298], UR12 ;  /* 0x0002980c05ff75b2 */ /* 0x0004640008000100 */
[----:B--2---:R-:W-:Y:S01]  /*0e30*/  NOP ;  /* 0x0000000000007918 */ /* 0x004fe20000000000 */
.L_x_13:
[----:B------:R-:W2:Y:S01]  /*0e40*/  SHFL.IDX PT, R2, R138, RZ, 0x1f ;  /* 0x00001fff8a027589 */ /* 0x000ea200000e0000 */
[----:B------:R-:W-:Y:S01]  /*0e50*/  NOP ;  /* 0x0000000000007918 */ /* 0x000fe20000000000 */
[----:B--2---:R-:W-:-:S13]  /*0e60*/  ISETP.NE.AND P0, PT, R2, 0x5, PT ;  /* 0x000000050200780c */ /* 0x004fda0003f05270 */
[----:B------:R-:W-:Y:S05]  /*0e70*/  @P0 BRA `(.L_x_14) ;  /* 0x0000000000580947 */ /* 0x000fea0003800000 */
[----:B-1----:R-:W1:Y:S01]  /*0e80*/  S2UR UR7, SR_CgaCtaId ;  /* 0x00000000000779c3 */ /* 0x002e620000008800 */
        /* <DEDUP_REMOVED lines=12> */
[----:B-1----:R2:W1:Y:S01]  /*0f50*/  SYNCS.EXCH.64 URZ, [UR7+0x2a0], UR10 ;  /* 0x0002a00a07ff75b2 */ /* 0x0024620008000100 */
[----:B------:R2:W1:Y:S01]  /*0f60*/  SYNCS.EXCH.64 URZ, [UR7+0x2c0], UR4 ;  /* 0x0002c00407ff75b2 */ /* 0x0004620008000100 */
[----:B------:R2:W1:Y:S01]  /*0f70*/  SYNCS.EXCH.64 URZ, [UR7+0x2a8], UR10 ;  /* 0x0002a80a07ff75b2 */ /* 0x0004620008000100 */
[----:B------:R2:W1:Y:S01]  /*0f80*/  SYNCS.EXCH.64 URZ, [UR7+0x2c8], UR4 ;  /* 0x0002c80407ff75b2 */ /* 0x0004620008000100 */
[----:B------:R2:W1:Y:S01]  /*0f90*/  SYNCS.EXCH.64 URZ, [UR7+0x2b0], UR10 ;  /* 0x0002b00a07ff75b2 */ /* 0x0004620008000100 */
[----:B------:R2:W1:Y:S01]  /*0fa0*/  SYNCS.EXCH.64 URZ, [UR7+0x2d0], UR4 ;  /* 0x0002d00407ff75b2 */ /* 0x0004620008000100 */
[----:B------:R2:W1:Y:S01]  /*0fb0*/  SYNCS.EXCH.64 URZ, [UR7+0x2b8], UR10 ;  /* 0x0002b80a07ff75b2 */ /* 0x0004620008000100 */
[----:B------:R2:W1:Y:S02]  /*0fc0*/  SYNCS.EXCH.64 URZ, [UR7+0x2d8], UR4 ;  /* 0x0002d80407ff75b2 */ /* 0x0004640008000100 */
[----:B--2---:R-:W-:Y:S01]  /*0fd0*/  NOP ;  /* 0x0000000000007918 */ /* 0x004fe20000000000 */
.L_x_14:
        /* <DEDUP_REMOVED lines=18> */
.L_x_15:
[----:B-1----:R-:W1:Y:S01]  /*1100*/  S2UR UR5, SR_CTAID.X ;  /* 0x00000000000579c3 */ /* 0x002e620000002500 */
[----:B------:R-:W-:-:S05]  /*1110*/  CS2R.32 R133, SR_CgaSize ;  /* 0x0000000000857805 */ /* 0x000fca0000008a00 */
[----:B------:R-:W-:-:S05]  /*1120*/  IMAD R133, R133, -0xa0, RZ ;  /* 0xffffff6085857824 */ /* 0x000fca00078e02ff */
[----:B------:R-:W-:-:S14]  /*1130*/  R2UR UR9, R133 ;  /* 0x00000000850972ca */ /* 0x000fdc00000e0000 */
[----:B------:R-:W2:Y:S01]  /*1140*/  LDCU UR9, c[0x0][UR9+0x2b0] ;  /* 0x00005600090977ac */ /* 0x000ea20008000800 */
[----:B------:R-:W-:Y:S01]  /*1150*/  NOP ;  /* 0x0000000000007918 */ /* 0x000fe20000000000 */
[----:B------:R-:W-:-:S05]  /*1160*/  CS2R.32 R133, SR_CgaSize ;  /* 0x0000000000857805 */ /* 0x000fca0000008a00 */
[----:B------:R-:W-:-:S05]  /*1170*/  IMAD R133, R133, -0xa0, RZ ;  /* 0xffffff6085857824 */ /* 0x000fca00078e02ff */
[----:B------:R-:W-:-:S14]  /*1180*/  R2UR UR7, R133 ;  /* 0x00000000850772ca */ /* 0x000fdc00000e0000 */
[----:B------:R-:W3:Y:S01]  /*1190*/  LDCU UR7, c[0x0][UR7+0x2b4] ;  /* 0x00005680070777ac */ /* 0x000ee20008000800 */
[----:B------:R-:W4:Y:S08]  /*11a0*/  S2UR UR4, SR_CTAID.Y ;  /* 0x00000000000479c3 */ /* 0x000f300000002600 */
[----:B------:R-:W3:Y:S01]  /*11b0*/  LDC R9, c[0x0][0xb24] ;  /* 0x0002c900ff097b82 */ /* 0x000ee20000000800 */
[----:B-1----:R-:W-:-:S02]  /*11c0*/  I2FP.F32.U32 R5, UR5 ;  /* 0x0000000500057c45 */ /* 0x002fc40008201000 */
[----:B------:R-:W-:-:S05]  /*11d0*/  CS2R.32 R3, SR_CgaSize ;  /* 0x0000000000037805 */ /* 0x000fca0000008a00 */
[----:B------:R-:W-:-:S06]  /*11e0*/  IMAD R3, R3, -0xa0, RZ ;  /* 0xffffff6003037824 */ /* 0x000fcc00078e02ff */
[----:B------:R-:W1:Y:S01]  /*11f0*/  LDC R3, c[0x0][R3+0x2a0] ;  /* 0x0000a80003037b82 */ /* 0x000e620000000800 */
[----:B------:R-:W-:Y:S01]  /*1200*/  MOV R133, UR5 ;  /* 0x0000000500857c02 */ /* 0x000fe20008000f00 */
[----:B--2---:R-:W-:Y:S01]  /*1210*/  FMUL R5, R5, UR9 ;  /* 0x0000000905057c20 */ /* 0x004fe20008400000 */
[----:B----4-:R-:W-:Y:S02]  /*1220*/  I2FP.F32.U32 R4, UR4 ;  /* 0x0000000400047c45 */ /* 0x010fe40008201000 */
[----:B------:R-:W-:-:S05]  /*1230*/  CS2R.32 R2, SR_CgaSize ;  /* 0x0000000000027805 */ /* 0x000fca0000008a00 */
[----:B------:R-:W-:-:S06]  /*1240*/  IMAD R2, R2, -0xa0, RZ ;  /* 0xffffff6002027824 */ /* 0x000fcc00078e02ff */
[----:B------:R-:W2:Y:S01]  /*1250*/  LDC R2, c[0x0][R2+0x2a4] ;  /* 0x0000a90002027b82 */ /* 0x000ea20000000800 */
[----:B------:R-:W4:Y:S01]  /*1260*/  F2I.U32.TRUNC.NTZ R130, R5 ;  /* 0x0000000500827305 */ /* 0x000f22000020f000 */
[----:B------:R-:W-:Y:S01]  /*1270*/  MOV R131, UR4 ;  /* 0x0000000400837c02 */ /* 0x000fe20008000f00 */
[----:B---3--:R-:W-:-:S05]  /*1280*/  FMUL R4, R4, UR7 ;  /* 0x0000000704047c20 */ /* 0x008fca0008400000 */
[----:B------:R-:W-:Y:S01]  /*1290*/  BAR.SYNC.DEFER_BLOCKING 0x0 ;  /* 0x0000000000007b1d */ /* 0x000fe20000010000 */
[----:B------:R-:W-:-:S05]  /*12a0*/  ISETP.GE.AND P0, PT, R9, 0x1, PT ;  /* 0x000000010900780c */ /* 0x000fca0003f06270 */
[----:B------:R-:W3:Y:S02]  /*12b0*/  F2I.U32.TRUNC.NTZ R123, R4 ;  /* 0x00000004007b7305 */ /* 0x000ee4000020f000 */
[----:B------:R-:W2:Y:S01]  /*12c0*/  S2UR UR36, SR_CTAID.Z ;  /* 0x00000000002479c3 */ /* 0x000ea20000002700 */
[----:B----4-:R-:W-:-:S05]  /*12d0*/  IADD3 R130, PT, PT, -R130, RZ, RZ ;  /* 0x000000ff82827210 */ /* 0x010fca0007ffe1ff */
[----:B-1----:R-:W-:Y:S01]  /*12e0*/  IMAD R130, R3, R130, UR5 ;  /* 0x0000000503827e24 */ /* 0x002fe2000f8e0282 */
[----:B---3--:R-:W-:-:S05]  /*12f0*/  IADD3 R123, PT, PT, -R123, RZ, RZ ;  /* 0x000000ff7b7b7210 */ /* 0x008fca0007ffe1ff */
[----:B--2---:R-:W-:Y:S01]  /*1300*/  IMAD R123, R2, R123, UR4 ;  /* 0x00000004027b7e24 */ /* 0x004fe2000f8e027b */
[----:B------:R-:W-:Y:S06]  /*1310*/  @!P0 BRA `(.L_x_16) ;  /* 0x0000000000b88947 */ /* 0x000fec0003800000 */
[----:B------:R-:W1:Y:S01]  /*1320*/  LDC.64 R4, c[0x0][0xb18] ;  /* 0x0002c600ff047b82 */ /* 0x000e620000000a00 */
[----:B------:R-:W-:-:S07]  /*1330*/  ISETP.NE.AND P0, PT, R9, 0x1, PT ;  /* 0x000000010900780c */ /* 0x000fce0003f05270 */
[----:B------:R-:W2:Y:S08]  /*1340*/  LDC R10, c[0x0][0xb0c] ;  /* 0x0002c300ff0a7b82 */ /* 0x000eb00000000800 */
[----:B------:R-:W3:Y:S08]  /*1350*/  LDC R11, c[0x0][0x370] ;  /* 0x0000dc00ff0b7b82 */ /* 0x000ef00000000800 */
[----:B------:R-:W4:Y:S01]  /*1360*/  LDC R12, c[0x0][0x374] ;  /* 0x0000dd00ff0c7b82 */ /* 0x000f220000000800 */
[----:B-1----:R-:W-:-:S07]  /*1370*/  ISETP.NE.AND P1, PT, R4, 0x1, PT ;  /* 0x000000010400780c */ /* 0x002fce0003f25270 */
[----:B------:R-:W3:Y:S01]  /*1380*/  LDC.64 R6, c[0x0][0xb10] ;  /* 0x0002c400ff067b82 */ /* 0x000ee20000000a00 */
[----:B--2---:R-:W-:-:S07]  /*1390*/  ISETP.NE.AND P2, PT, R10, 0x1, PT ;  /* 0x000000010a00780c */ /* 0x004fce0003f45270 */
[----:B------:R-:W1:Y:S08]  /*13a0*/  LDC R8, c[0x0][0xb20] ;  /* 0x0002c800ff087b82 */ /* 0x000e700000000800 */
[----:B------:R-:W2:Y:S01]  /*13b0*/  LDC.64 R2, c[0x0][0xb28] ;  /* 0x0002ca00ff027b82 */ /* 0x000ea20000000a00 */
[----:B----4-:R-:W-:-:S04]  /*13c0*/  IMAD.HI.U32 R13, R12, R5, RZ ;  /* 0x000000050c0d7227 */ /* 0x010fc800078e00ff */
[----:B------:R-:W-:-:S04]  /*13d0*/  IMAD.HI.U32 R5, R131, R5, RZ ;  /* 0x0000000583057227 */ /* 0x000fc800078e00ff */
[----:B---3--:R-:W-:-:S04]  /*13e0*/  IMAD.HI.U32 R14, R11, R6, RZ ;  /* 0x000000060b0e7227 */ /* 0x008fc800078e00ff */
[----:B------:R-:W-:Y:S01]  /*13f0*/  IMAD.HI.U32 R16, R133, R6, RZ ;  /* 0x0000000685107227 */ /* 0x000fe200078e00ff */
[-C--:B------:R-:W-:Y:S02]  /*1400*/  @P2 SHF.R.U32.HI R11, RZ, R7.reuse, R14 ;  /* 0x00000007ff0b2219 */ /* 0x080fe4000001160e */
[-C--:B-1----:R-:W-:Y:S02]  /*1410*/  @P1 SHF.R.U32.HI R12, RZ, R8.reuse, R13 ;  /* 0x00000008ff0c1219 */ /* 0x082fe4000001160d */
[----:B------:R-:W-:Y:S02]  /*1420*/  SHF.R.U32.HI R8, RZ, R8, R5 ;  /* 0x00000008ff087219 */ /* 0x000fe40000011605 */
[----:B------:R-:W-:Y:S02]  /*1430*/  SHF.R.U32.HI R16, RZ, R7, R16 ;  /* 0x00000007ff107219 */ /* 0x000fe40000011610 */
[----:B------:R-:W-:Y:S01]  /*1440*/  SEL R5, R131, R8, !P1 ;  /* 0x0000000883057207 */ /* 0x000fe20004800000 */
[----:B--2---:R-:W-:Y:S01]  /*1450*/  IMAD.HI.U32 R14, R12, R2, RZ ;  /* 0x000000020c0e7227 */ /* 0x004fe200078e00ff */
[----:B------:R-:W-:-:S03]  /*1460*/  SEL R7, R133, R16, !P2 ;  /* 0x0000001085077207 */ /* 0x000fc60005000000 */
[----:B------:R-:W-:Y:S01]  /*1470*/  IMAD.HI.U32 R6, R11, R2, RZ ;  /* 0x000000020b067227 */ /* 0x000fe200078e00ff */
[----:B------:R-:W-:-:S04]  /*1480*/  @P0 SHF.R.U32.HI R12, RZ, R3, R14 ;  /* 0x00000003ff0c0219 */ /* 0x000fc8000001160e */
[----:B------:R-:W-:Y:S01]  /*1490*/  @P0 SHF.R.U32.HI R11, RZ, R3, R6 ;  /* 0x00000003ff0b0219 */ /* 0x000fe20000011606 */
[----:B------:R-:W-:-:S04]  /*14a0*/  IMAD R12, R12, R9, RZ ;  /* 0x000000090c0c7224 */ /* 0x000fc800078e02ff */
[----:B------:R-:W-:Y:S01]  /*14b0*/  IMAD R6, R11, R9, RZ ;  /* 0x000000090b067224 */ /* 0x000fe200078e02ff */
[----:B------:R-:W-:-:S04]  /*14c0*/  ISETP.GE.AND P1, PT, R5, R12, PT ;  /* 0x0000000c0500720c */ /* 0x000fc80003f26270 */
[----:B------:R-:W-:Y:S01]  /*14d0*/  ISETP.GE.OR P1, PT, R7, R6, P1 ;  /* 0x000000060700720c */ /* 0x000fe20000f26670 */
[----:B------:R-:W-:-:S05]  /*14e0*/  IMAD.HI.U32 R6, R5, R2, RZ ;  /* 0x0000000205067227 */ /* 0x000fca00078e00ff */
[----:B------:R-:W-:-:S04]  /*14f0*/  SHF.R.U32.HI R6, RZ, R3, R6 ;  /* 0x00000003ff067219 */ /* 0x000fc80000011606 */
[----:B------:R-:W-:-:S03]  /*1500*/  SEL R6, R5, R6, !P0 ;  /* 0x0000000605067207 */ /* 0x000fc60004000000 */
[----:B------:R-:W-:Y:S01]  /*1510*/  @!P1 IMAD.HI.U32 R8, R7, R2, RZ ;  /* 0x0000000207089227 */ /* 0x000fe200078e00ff */
[----:B------:R-:W-:-:S04]  /*1520*/  IADD3 R2, PT, PT, -R6, RZ, RZ ;  /* 0x000000ff06027210 */ /* 0x000fc80007ffe1ff */
[----:B------:R-:W-:Y:S01]  /*1530*/  @!P1 SHF.R.U32.HI R8, RZ, R3, R8 ;  /* 0x00000003ff089219 */ /* 0x000fe20000011608 */
[----:B------:R-:W-:-:S03]  /*1540*/  IMAD R2, R9, R2, R5 ;  /* 0x0000000209027224 */ /* 0x000fc600078e0205 */
[----:B------:R-:W-:Y:S02]  /*1550*/  @!P1 SEL R3, R7, R8, !P0 ;  /* 0x0000000807039207 */ /* 0x000fe40004000000 */
[----:B------:R-:W-:-:S03]  /*1560*/  IADD3 R8, PT, PT, -R5, RZ, RZ ;  /* 0x000000ff05087210 */ /* 0x000fc60007ffe1ff */
[--C-:B------:R-:W-:Y:S02]  /*1570*/  @!P1 IMAD.IADD R6, R6, 0x1, -R3.reuse ;  /* 0x0000000106069824 */ /* 0x100fe400078e0a03 */
[----:B------:R-:W-:Y:S01]  /*1580*/  @!P1 IMAD R3, R2, R11, R3 ;  /* 0x0000000b02039224 */ /* 0x000fe200078e0203 */
[----:B------:R-:W-:Y:S01]  /*1590*/  IADD3 R2, PT, PT, -R7, RZ, RZ ;  /* 0x000000ff07027210 */ /* 0x000fe20007ffe1ff */
[----:B------:R-:W-:Y:S02]  /*15a0*/  @!P1 IMAD R5, R6, R9, R7 ;  /* 0x0000000906059224 */ /* 0x000fe400078e0207 */
[----:B------:R-:W-:Y:S02]  /*15b0*/  IMAD R8, R4, R8, R131 ;  /* 0x0000000804087224 */ /* 0x000fe400078e0283 */
[----:B------:R-:W-:Y:S02]  /*15c0*/  @!P1 IMAD.MOV.U32 R7, RZ, RZ, R3 ;  /* 0x000000ffff079224 */ /* 0x000fe400078e0003 */
[----:B------:R-:W-:-:S02]  /*15d0*/  IMAD R2, R10, R2, R133 ;  /* 0x000000020a027224 */ /* 0x000fc400078e0285 */
[----:B------:R-:W-:Y:S02]  /*15e0*/  IMAD R131, R5, R4, R8 ;  /* 0x0000000405837224 */ /* 0x000fe400078e0208 */
[----:B------:R-:W-:Y:S02]  /*15f0*/  IMAD R133, R7, R10, R2 ;  /* 0x0000000a07857224 */ /* 0x000fe400078e0202 */
.L_x_16:
[----:B------:R-:W1:Y:S01]  /*1600*/  LDCU UR4, c[0x0][0xb30] ;  /* 0x00016600ff0477ac */ /* 0x000e620008000800 */
[----:B------:R-:W2:Y:S08]  /*1610*/  S2UR UR37, SR_CgaCtaId ;  /* 0x00000000002579c3 */ /* 0x000eb00000008800 */
[----:B------:R-:W3:Y:S01]  /*1620*/  LDC R22, c[0x0][0xb24] ;  /* 0x0002c900ff167b82 */ /* 0x000ee20000000800 */
[----:B-1----:R-:W-:-:S09]  /*1630*/  UISETP.NE.AND UP1, UPT, UR4, 0x1, UPT ;  /* 0x000000010400788c */ /* 0x002fd2000bf25270 */
[----:B--2---:R-:W-:Y:S05]  /*1640*/  BRA.U UP1, `(.L_x_17) ;  /* 0x0000000101407547 */ /* 0x004fea000b800000 */
[----:B------:R-:W1:Y:S08]  /*1650*/  LDC.64 R4, c[0x0][0xb10] ;  /* 0x0002c400ff047b82 */ /* 0x000e700000000a00 */
[----:B------:R-:W2:Y:S08]  /*1660*/  LDC.64 R2, c[0x0][0xb18] ;  /* 0x0002c600ff027b82 */ /* 0x000eb00000000a00 */
[----:B------:R-:W4:Y:S08]  /*1670*/  LDC R6, c[0x0][0xb20] ;  /* 0x0002c800ff067b82 */ /* 0x000f300000000800 */
[----:B------:R-:W3:Y:S01]  /*1680*/  LDC R8, c[0x0][0xb0c] ;  /* 0x0002c300ff087b82 */ /* 0x000ee20000000800 */
[----:B-1----:R-:W-:-:S05]  /*1690*/  IMAD.HI.U32 R4, R133, R4, RZ ;  /* 0x0000000485047227 */ /* 0x002fca00078e00ff */
[----:B------:R-:W-:Y:S01]  /*16a0*/  SHF.R.U32.HI R4, RZ, R5, R4 ;  /* 0x00000005ff047219 */ /* 0x000fe20000011604 */
[----:B--2---:R-:W-:Y:S01]  /*16b0*/  IMAD.HI.U32 R3, R131, R3, RZ ;  /* 0x0000000383037227 */ /* 0x004fe200078e00ff */
[----:B------:R-:W-:-:S04]  /*16c0*/  ISETP.NE.AND P0, PT, R2, 0x1, PT ;  /* 0x000000010200780c */ /* 0x000fc80003f05270 */
[----:B----4-:R-:W-:-:S04]  /*16d0*/  SHF.R.U32.HI R6, RZ, R6, R3 ;  /* 0x00000006ff067219 */ /* 0x010fc80000011603 */
[----:B------:R-:W-:Y:S02]  /*16e0*/  SEL R3, R131, R6, !P0 ;  /* 0x0000000683037207 */ /* 0x000fe40004000000 */
[----:B---3--:R-:W-:-:S04]  /*16f0*/  ISETP.NE.AND P1, PT, R8, 0x1, PT ;  /* 0x000000010800780c */ /* 0x008fc80003f25270 */
[----:B------:R-:W-:-:S05]  /*1700*/  SEL R4, R133, R4, !P1 ;  /* 0x0000000485047207 */ /* 0x000fca0004800000 */
[----:B------:R-:W-:Y:S02]  /*1710*/  IMAD.IADD R5, R3, 0x1, -R4 ;  /* 0x0000000103057824 */ /* 0x000fe400078e0a04 */
[----:B------:R-:W-:Y:S02]  /*1720*/  IMAD.IADD R3, R4, 0x1, -R3 ;  /* 0x0000000104037824 */ /* 0x000fe400078e0a03 */
[----:B------:R-:W-:Y:S02]  /*1730*/  IMAD R133, R5, R8, R133 ;  /* 0x0000000805857224 */ /* 0x000fe400078e0285 */
[----:B------:R-:W-:-:S07]  /*1740*/  IMAD R131, R3, R2, R131 ;  /* 0x0000000203837224 */ /* 0x000fce00078e0283 */
.L_x_17:
[----:B------:R-:W-:Y:S01]  /*1750*/  BAR.SYNC.DEFER_BLOCKING 0x0 ;  /* 0x0000000000007b1d */ /* 0x000fe20000010000 */
[----:B------:R-:W-:Y:S01]  /*1760*/  UISETP.NE.AND UP1, UPT, UR8, 0x2, UPT ;  /* 0x000000020800788c */ /* 0x000fe2000bf25270 */
[----:B------:R-:W-:Y:S02]  /*1770*/  ISETP.NE.OR P5, PT, R0, 0x2, !P5 ;  /* 0x000000020000780c */ /* 0x000fe40006fa5670 */
[----:B------:R-:W-:-:S06]  /*1780*/  LOP3.LUT R2, R143, 0x1f, RZ, 0xc0, !PT ;  /* 0x0000001f8f027812 */ /* 0x000fcc00078ec0ff */
[----:B------:R-:W-:Y:S05]  /*1790*/  BRA.U UP1, `(.L_x_18) ;  /* 0x0000002501247547 */ /* 0x000fea000b800000 */
[----:B------:R-:W1:Y:S01]  /*17a0*/  LDCU UR15, c[0x0][0x38c] ;  /* 0x00007180ff0f77ac */ /* 0x000e620008000800 */
[----:B------:R-:W2:Y:S01]  /*17b0*/  LDC R9, c[0x0][0x370] ;  /* 0x0000dc00ff097b82 */ /* 0x000ea20000000800 */
[----:B------:R-:W-:Y:S01]  /*17c0*/  PLOP3.LUT P1, PT, PT, PT, UP2, 0x80, 0x8 ;  /* 0x000000000008781c */ /* 0x000fe20003f2f028 */
[----:B------:R-:W-:Y:S01]  /*17d0*/  IMAD.MOV.U32 R15, RZ, RZ, 0x1 ;  /* 0x00000001ff0f7424 */ /* 0x000fe200078e00ff */
[----:B------:R-:W-:Y:S01]  /*17e0*/  ISETP.EQ.OR P4, PT, R2, RZ, P5 ;  /* 0x000000ff0200720c */ /* 0x000fe20002f82670 */
[----:B------:R-:W-:Y:S01]  /*17f0*/  IMAD.MOV.U32 R14, RZ, RZ, RZ ;  /* 0x000000ffff0e7224 */ /* 0x000fe200078e00ff */
[----:B------:R-:W-:Y:S02]  /*1800*/  PLOP3.LUT P1, PT, P1, PT, PT, 0x8, 0x80 ;  /* 0x000000000080781c */ /* 0x000fe40000f2e170 */
[----:B------:R-:W-:Y:S01]  /*1810*/  CS2R R12, SRZ ;  /* 0x00000000000c7805 */ /* 0x000fe2000001ff00 */
[----:B------:R-:W-:Y:S01]  /*1820*/  IMAD.MOV.U32 R10, RZ, RZ, 0x1 ;  /* 0x00000001ff0a7424 */ /* 0x000fe200078e00ff */
[----:B------:R-:W4:Y:S01]  /*1830*/  LDC R0, c[0x0][0x374] ;  /* 0x0000dd00ff007b82 */ /* 0x000f220000000800 */
[----:B------:R-:W2:Y:S01]  /*1840*/  LDCU.64 UR24, c[0x0][0x348] ;  /* 0x00006900ff1877ac */ /* 0x000ea20008000a00 */
[----:B------:R-:W-:Y:S01]  /*1850*/  UMOV UR13, URZ ;  /* 0x000000ff000d7c82 */ /* 0x000fe20008000000 */
[----:B-1----:R-:W-:-:S04]  /*1860*/  UIADD3 UR5, UPT, UPT, UR15, 0x1f, URZ ;  /* 0x0000001f0f057890 */ /* 0x002fc8000fffe0ff */
[----:B------:R-:W-:-:S04]  /*1870*/  USHF.R.S32.HI UR4, URZ, 0x1f, UR5 ;  /* 0x0000001fff047899 */ /* 0x000fc80008011405 */
[----:B------:R-:W-:-:S04]  /*1880*/  ULEA.HI UR4, UR4, UR5, URZ, 0x5 ;  /* 0x0000000504047291 */ /* 0x000fc8000f8f28ff */
[----:B------:R-:W-:Y:S02]  /*1890*/  USHF.R.S32.HI UR22, URZ, 0x5, UR4 ;  /* 0x00000005ff167899 */ /* 0x000fe40008011404 */
[----:B------:R-:W-:Y:S02]  /*18a0*/  UIADD3 UR4, UPT, UPT, UR15, -0x1, URZ ;  /* 0xffffffff0f047890 */ /* 0x000fe4000fffe0ff */
[----:B------:R-:W-:Y:S02]  /*18b0*/  UISETP.LT.U32.AND UP0, UPT, UR22, 0x26, UPT ;  /* 0x000000261600788c */ /* 0x000fe4000bf01070 */
[----:B------:R-:W-:Y:S02]  /*18c0*/  UISETP.GE.U32.AND UP1, UPT, UR4, -0x3f, UPT ;  /* 0xffffffc10400788c */ /* 0x000fe4000bf26070 */
[----:B------:R-:W-:Y:S02]  /*18d0*/  USEL UR21, UR22, 0x26, UP0 ;  /* 0x0000002616157887 */ /* 0x000fe40008000000 */
[----:B------:R-:W-:-:S02]  /*18e0*/  UIADD3 UR15, UPT, UPT, UR15, 0x3e, URZ ;  /* 0x0000003e0f0f7890 */ /* 0x000fc4000fffe0ff */
[----:B------:R-:W-:Y:S02]  /*18f0*/  UIADD3 UR7, UPT, UPT, UR21, -0x1, URZ ;  /* 0xffffffff15077890 */ /* 0x000fe4000fffe0ff */
[----:B------:R-:W-:-:S03]  /*1900*/  UIADD3 UR14, UPT, UPT, UR22, -UR21, URZ ;  /* 0x80000015160e7290 */ /* 0x000fc6000fffe0ff */
[----:B------:R-:W-:-:S04]  /*1910*/  @UP1 UIADD3 UR7, UPT, UPT, UR21, URZ, URZ ;  /* 0x000000ff15071290 */ /* 0x000fc8000fffe0ff */
[----:B--2---:R-:W-:-:S12]  /*1920*/  UIADD3 UR7, UPT, UPT, UR7, 0x1, URZ ;  /* 0x0000000107077890 */ /* 0x004fd8000fffe0ff */
.L_x_36:
[----:B------:R-:W-:Y:S01]  /*1930*/  UISETP.NE.AND UP0, UPT, UR37, URZ, UPT ;  /* 0x000000ff2500728c */ /* 0x000fe2000bf05270 */
[----:B------:R-:W1:Y:S08]  /*1940*/  S2UR UR37, SR_CgaCtaId ;  /* 0x00000000002579c3 */ /* 0x000e700000008800 */
[----:B------:R-:W-:Y:S05]  /*1950*/  BRA.U UP0, `(.L_x_19) ;  /* 0x0000000100347547 */ /* 0x000fea000b800000 */
[----:B------:R-:W2:Y:S01]  /*1960*/  S2R R2, SR_CgaCtaId ;  /* 0x0000000000027919 */ /* 0x000ea20000008800 */
[----:B------:R-:W-:-:S04]  /*1970*/  MOV R3, 0x400 ;  /* 0x0000040000037802 */ /* 0x000fc80000000f00 */
[----:B--2---:R-:W-:Y:S02]  /*1980*/  LEA R3, R2, R3, 0x18 ;  /* 0x0000000302037211 */ /* 0x004fe400078ec0ff */
[----:B------:R-:W-:-:S03]  /*1990*/  SHF.L.U32 R2, R10, 0x1f, RZ ;  /* 0x0000001f0a027819 */ /* 0x000fc600000006ff */
[----:B------:R-:W-:-:S04]  /*19a0*/  IMAD R3, R12, 0x8, R3 ;  /* 0x000000080c037824 */ /* 0x000fc800078e0203 */
[----:B------:R-:W2:Y:S02]  /*19b0*/  SYNCS.PHASECHK.TRANS64.TRYWAIT P0, [R3+URZ+0x2f0], R2 ;  /* 0x0002f002030075a7 */ /* 0x000ea400080011ff */
[----:B--2---:R-:W-:Y:S05]  /*19c0*/  @!P0 BRA `(.L_x_20) ;  /* 0x0000006c00f08947 */ /* 0x004fea0003800000 */
.L_x_131:
[----:B------:R-:W-:Y:S01]  /*19d0*/  VIADD R12, R12, 0x1 ;  /* 0x000000010c0c7836 */ /* 0x000fe20000000000 */
[----:B------:R2:W-:Y:S04]  /*19e0*/  SYNCS.ARRIVE.TRANS64.A1T0 RZ, [R3+URZ+0x2e0], RZ ;  /* 0x0002e0ff03ff79a7 */ /* 0x0005e800081000ff */
[----:B------:R-:W-:-:S04]  /*19f0*/  ISETP.NE.AND P0, PT, R12, 0x2, PT ;  /* 0x000000020c00780c */ /* 0x000fc80003f05270 */
[----:B------:R-:W-:Y:S02]  /*1a00*/  SEL R12, R12, RZ, P0 ;  /* 0x000000ff0c0c7207 */ /* 0x000fe40000000000 */
[----:B--2---:R-:W-:-:S04]  /*1a10*/  SEL R3, RZ, 0x1, P0 ;  /* 0x00000001ff037807 */ /* 0x004fc80000000000 */
[----:B------:R-:W-:-:S07]  /*1a20*/  LOP3.LUT R10, R10, R3, RZ, 0x3c, !PT ;  /* 0x000000030a0a7212 */ /* 0x000fce00078e3cff */
.L_x_19:
[----:B------:R-:W-:Y:S01]  /*1a30*/  UMOV UR4, 0x400 ;  /* 0x0000040000047882 */ /* 0x000fe20000000000 */
[----:B------:R-:W-:Y:S01]  /*1a40*/  SHF.L.U32 R2, R15, 0x1f, RZ ;  /* 0x0000001f0f027819 */ /* 0x000fe200000006ff */
[----:B-1----:R-:W-:Y:S01]  /*1a50*/  ULEA UR4, UR37, UR4, 0x18 ;  /* 0x0000000425047291 */ /* 0x002fe2000f8ec0ff */
[----:B------:R-:W-:Y:S01]  /*1a60*/  R2UR UR35, R133 ;  /* 0x00000000852372ca */ /* 0x000fe200000e0000 */
[----:B------:R-:W-:Y:S01]  /*1a70*/  UISETP.GE.U32.AND UP0, UPT, UR15, 0x3f, UPT ;  /* 0x0000003f0f00788c */ /* 0x000fe2000bf06070 */
[----:B------:R-:W-:Y:S01]  /*1a80*/  R2UR UR11, R131 ;  /* 0x00000000830b72ca */ /* 0x000fe200000e0000 */
[----:B------:R-:W-:Y:S01]  /*1a90*/  ULEA UR5, UR13, UR4, 0x3 ;  /* 0x000000040d057291 */ /* 0x000fe2000f8e18ff */
[----:B------:R-:W-:-:S08]  /*1aa0*/  UMOV UR23, URZ ;  /* 0x000000ff00177c82 */ /* 0x000fd00008000000 */
[----:B------:R1:W2:Y:S01]  /*1ab0*/  SYNCS.PHASECHK.TRANS64.TRYWAIT P0, [UR5+0x130], R2 ;  /* 0x00013002ff0075a7 */ /* 0x0002a20008001105 */
[----:B------:R-:W-:Y:S02]  /*1ac0*/  USHF.L.U32 UR35, UR35, 0x6, URZ ;  /* 0x0000000623237899 */ /* 0x000fe400080006ff */
[----:B------:R-:W-:Y:S01]  /*1ad0*/  UIMAD UR11, UR11, 0x70, URZ ;  /* 0x000000700b0b78a4 */ /* 0x000fe2000f8e02ff */
[----:B------:R-:W-:Y:S11]  /*1ae0*/  BRA.U !UP0, `(.L_x_21) ;  /* 0x0000000108a87547 */ /* 0x000ff6000b800000 */
[----:B------:R-:W-:Y:S01]  /*1af0*/  UMOV UR16, URZ ;  /* 0x000000ff00107c82 */ /* 0x000fe20008000000 */
[----:B------:R-:W-:-:S05]  /*1b00*/  UMOV UR6, UR13 ;  /* 0x0000000d00067c82 */ /* 0x000fca0008000000 */
.L_x_26:
[----:B--2---:R-:W-:Y:S01]  /*1b10*/  @!P5 MOV R3, 0x1600 ;  /* 0x000016000003d802 */ /* 0x004fe20000000f00 */
[----:B-1----:R-:W-:Y:S01]  /*1b20*/  ULEA UR33, UR6, UR4, 0x3 ;  /* 0x0000000406217291 */ /* 0x002fe2000f8e18ff */
[----:B--2---:R-:W-:Y:S11]  /*1b30*/  @P0 BRA `(.L_x_22) ;  /* 0x00000000000c0947 */ /* 0x004ff60003800000 */
[----:B------:R-:W-:Y:S04]  /*1b40*/  SHF.L.U32 R5, R15, 0x1f, RZ ;  /* 0x0000001f0f057819 */ /* 0x000fe800000006ff */
[----:B------:R-:W2:Y:S02]  /*1b50*/  SYNCS.PHASECHK.TRANS64.TRYWAIT P0, [UR33+0x130], R5 ;  /* 0x00013005ff0075a7 */ /* 0x000ea40008001121 */
[----:B--2---:R-:W-:Y:S05]  /*1b60*/  @!P0 BRA `(.L_x_23) ;  /* 0x0000006c009c8947 */ /* 0x004fea0003800000 */
.L_x_22:
[----:B------:R2:W-:Y:S01]  /*1b70*/  @!P5 SYNCS.ARRIVE.TRANS64 RZ, [UR33], R3 ;  /* 0x00000003ffffd9a7 */ /* 0x0005e20008000021 */
[----:B------:R-:W-:Y:S04]  /*1b80*/  BSSY.RECONVERGENT B0, `(.L_x_24) ;  /* 0x0000003000007945 */ /* 0x000fe80003800200 */
[----:B------:R-:W-:Y:S05]  /*1b90*/  @P4 BRA `(.L_x_25) ;  /* 0x0000000000044947 */ /* 0x000fea0003800000 */
[----:B------:R-:W-:Y:S05]  /*1ba0*/  BPT.TRAP 0x1 ;  /* 0x000000040000795c */ /* 0x000fea0000300000 */
.L_x_25:
[----:B------:R-:W-:Y:S05]  /*1bb0*/  BSYNC.RECONVERGENT B0 ;  /* 0x0000000000007941 */ /* 0x000fea0003800200 */
.L_x_24:
[----:B------:R-:W-:Y:S02]  /*1bc0*/  UIADD3 UR13, UPT, UPT, UR6, 0x1, URZ ;  /* 0x00000001060d7890 */ /* 0x000fe4000fffe0ff */
[----:B------:R-:W-:Y:S02]  /*1bd0*/  UIADD3 UR18, UP1, UPT, UR24, 0x80, URZ ;  /* 0x0000008018127890 */ /* 0x000fe4000ff3e0ff */
[----:B------:R-:W-:Y:S02]  /*1be0*/  UISETP.NE.AND UP0, UPT, UR13, 0x26, UPT ;  /* 0x000000260d00788c */ /* 0x000fe4000bf05270 */
[----:B------:R-:W-:Y:S02]  /*1bf0*/  ULEA UR32, UR6, UR4, 0xb ;  /* 0x0000000406207291 */ /* 0x000fe4000f8e58ff */
[----:B------:R-:W-:Y:S02]  /*1c00*/  USEL UR9, URZ, 0x1, UP0 ;  /* 0x00000001ff097887 */ /* 0x000fe40008000000 */
[----:B------:R-:W-:Y:S02]  /*1c10*/  USEL UR13, UR13, URZ, UP0 ;  /* 0x000000ff0d0d7287 */ /* 0x000fe40008000000 */
[----:B------:R-:W-:Y:S02]  /*1c20*/  USHF.L.U32 UR34, UR16, 0x5, URZ ;  /* 0x0000000510227899 */ /* 0x000fe400080006ff */
[----:B------:R-:W-:Y:S01]  /*1c30*/  ULEA UR8, UR13, UR4, 0x3 ;  /* 0x000000040d087291 */ /* 0x000fe2000f8e18ff */
[----:B------:R-:W-:Y:S01]  /*1c40*/  LOP3.LUT R15, R15, UR9, RZ, 0x3c, !PT ;  /* 0x000000090f0f7c12 */ /* 0x000fe2000f8e3cff */
[----:B------:R-:W-:Y:S02]  /*1c50*/  UIADD3.X UR19, UPT, UPT, URZ, UR25, URZ, UP1, !UPT ;  /* 0x00000019ff137290 */ /* 0x000fe40008ffe4ff */
[----:B------:R-:W-:Y:S01]  /*1c60*/  UIADD3 UR32, UPT, UPT, UR32, 0x3c00, URZ ;  /* 0x00003c0020207890 */ /* 0x000fe2000fffe0ff */
[----:B-1----:R-:W-:Y:S01]  /*1c70*/  SHF.L.U32 R2, R15, 0x1f, RZ ;  /* 0x0000001f0f027819 */ /* 0x002fe200000006ff */
[----:B------:R-:W-:Y:S02]  /*1c80*/  UIMAD UR5, UR6, 0xe00, UR4 ;  /* 0x00000e00060578a4 */ /* 0x000fe4000f8e0204 */
[----:B------:R-:W-:Y:S01]  /*1c90*/  UIADD3 UR26, UP0, UPT, UR24, 0x180, URZ ;  /* 0x00000180181a7890 */ /* 0x000fe2000ff1e0ff */
[----:B------:R1:W1:Y:S01]  /*1ca0*/  SYNCS.PHASECHK.TRANS64.TRYWAIT P0, [UR8+0x130], R2 ;  /* 0x00013002ff0075a7 */ /* 0x0002620008001108 */
[----:B------:R-:W-:Y:S01]  /*1cb0*/  UMOV UR28, 0x0 ;  /* 0x00000000001c7882 */ /* 0x000fe20000000000 */
[----:B------:R-:W-:Y:S01]  /*1cc0*/  UMOV UR29, 0x10000000 ;  /* 0x10000000001d7882 */ /* 0x000fe20000000000 */
[----:B------:R-:W-:Y:S01]  /*1cd0*/  UIADD3 UR8, UPT, UPT, UR5, 0x16c00, URZ ;  /* 0x00016c0005087890 */ /* 0x000fe2000fffe0ff */
[----:B------:R1:W-:Y:S01]  /*1ce0*/  UTMALDG.3D [UR32], [UR18], desc[UR28] ;  /* 0x00001c20120075b4 */ /* 0x0003e20008011000 */
[----:B------:R-:W-:Y:S02]  /*1cf0*/  UIADD3.X UR27, UPT, UPT, URZ, UR25, URZ, UP0, !UPT ;  /* 0x00000019ff1b7290 */ /* 0x000fe400087fe4ff */
[----:B------:R-:W-:Y:S01]  /*1d00*/  UIADD3 UR16, UPT, UPT, UR16, 0x1, URZ ;  /* 0x0000000110107890 */ /* 0x000fe2000fffe0ff */
[----:B------:R-:W-:Y:S01]  /*1d10*/  UMOV UR12, UR36 ;  /* 0x00000024000c7c82 */ /* 0x000fe20008000000 */
[----:B------:R-:W-:Y:S01]  /*1d20*/  UMOV UR9, UR33 ;  /* 0x0000002100097c82 */ /* 0x000fe20008000000 */
[----:B------:R-:W-:Y:S01]  /*1d30*/  UMOV UR10, UR34 ;  /* 0x00000022000a7c82 */ /* 0x000fe20008000000 */
[----:B------:R-:W-:Y:S03]  /*1d40*/  UISETP.NE.AND UP0, UPT, UR16, UR7, UPT ;  /* 0x000000071000728c */ /* 0x000fe6000bf05270 */
[----:B------:R1:W-:Y:S01]  /*1d50*/  UTMALDG.3D [UR8], [UR26], desc[UR28] ;  /* 0x00001c081a0075b4 */ /* 0x0003e20008011000 */
[----:B------:R-:W-:Y:S01]  /*1d60*/  UMOV UR23, UR7 ;  /* 0x0000000700177c82 */ /* 0x000fe20008000000 */
[----:B------:R-:W-:Y:S04]  /*1d70*/  UMOV UR6, UR13 ;  /* 0x0000000d00067c82 */ /* 0x000fe80008000000 */
[----:B------:R-:W-:Y:S05]  /*1d80*/  BRA.U UP0, `(.L_x_26) ;  /* 0xfffffffd00607547 */ /* 0x000fea000b83ffff */
.L_x_21:
[----:B------:R-:W-:Y:S01]  /*1d90*/  ULEA UR5, UR13, UR4, 0x3 ;  /* 0x000000040d057291 */ /* 0x000fe2000f8e18ff */
[----:B-1----:R-:W-:Y:S01]  /*1da0*/  SHF.L.U32 R2, R15, 0x1f, RZ ;  /* 0x0000001f0f027819 */ /* 0x002fe200000006ff */
[----:B------:R-:W-:Y:S01]  /*1db0*/  @!P1 SYNCS.ARRIVE.TRANS64.A1T0 RZ, [UR4+0x278], RZ ;  /* 0x000278ffffff99a7 */ /* 0x000fe20008100004 */
[----:B------:R-:W-:-:S06]  /*1dc0*/  UISETP.GT.AND UP0, UPT, UR22, UR21, UPT ;  /* 0x000000151600728c */ /* 0x000fcc000bf04270 */
[----:B--2---:R1:W2:Y:S03]  /*1dd0*/  SYNCS.PHASECHK.TRANS64.TRYWAIT P0, [UR5+0x130], R2 ;  /* 0x00013002ff0075a7 */ /* 0x0042a60008001105 */
[----:B------:R-:W-:Y:S05]  /*1de0*/  BRA.U !UP0, `(.L_x_27) ;  /* 0x0000000108ac7547 */ /* 0x000fea000b800000 */
[----:B------:R-:W-:Y:S01]  /*1df0*/  UIADD3 UR26, UPT, UPT, UR14, UR23, URZ ;  /* 0x000000170e1a7290 */ /* 0x000fe2000fffe0ff */
[----:B------:R-:W-:-:S11]  /*1e00*/  UMOV UR6, UR13 ;  /* 0x0000000d00067c82 */ /* 0x000fd60008000000 */
.L_x_32:
[----:B--2---:R-:W-:Y:S01]  /*1e10*/  @!P5 MOV R3, 0x1600 ;  /* 0x000016000003d802 */ /* 0x004fe20000000f00 */
[----:B-1----:R-:W-:Y:S01]  /*1e20*/  ULEA UR17, UR6, UR4, 0x3 ;  /* 0x0000000406117291 */ /* 0x002fe2000f8e18ff */
[----:B--2---:R-:W-:Y:S11]  /*1e30*/  @P0 BRA `(.L_x_28) ;  /* 0x00000000000c0947 */ /* 0x004ff60003800000 */
[----:B------:R-:W-:Y:S04]  /*1e40*/  SHF.L.U32 R5, R15, 0x1f, RZ ;  /* 0x0000001f0f057819 */ /* 0x000fe800000006ff */
[----:B------:R-:W2:Y:S02]  /*1e50*/  SYNCS.PHASECHK.TRANS64.TRYWAIT P0, [UR17+0x130], R5 ;  /* 0x00013005ff0075a7 */ /* 0x000ea40008001111 */
[----:B--2---:R-:W-:Y:S05]  /*1e60*/  @!P0 BRA `(.L_x_29) ;  /* 0x0000006800f48947 */ /* 0x004fea0003800000 */
.L_x_28:
[----:B------:R2:W-:Y:S01]  /*1e70*/  @!P5 SYNCS.ARRIVE.TRANS64 RZ, [UR17], R3 ;  /* 0x00000003ffffd9a7 */ /* 0x0005e20008000011 */
[----:B------:R-:W-:Y:S04]  /*1e80*/  BSSY.RECONVERGENT B0, `(.L_x_30) ;  /* 0x0000003000007945 */ /* 0x000fe80003800200 */
[----:B------:R-:W-:Y:S05]  /*1e90*/  @P4 BRA `(.L_x_31) ;  /* 0x0000000000044947 */ /* 0x000fea0003800000 */
[----:B------:R-:W-:Y:S05]  /*1ea0*/  BPT.TRAP 0x1 ;  /* 0x000000040000795c */ /* 0x000fea0000300000 */
.L_x_31:
[----:B------:R-:W-:Y:S05]  /*1eb0*/  BSYNC.RECONVERGENT B0 ;  /* 0x0000000000007941 */ /* 0x000fea0003800200 */
.L_x_30:
[----:B------:R-:W-:Y:S02]  /*1ec0*/  UIADD3 UR13, UPT, UPT, UR6, 0x1, URZ ;  /* 0x00000001060d7890 */ /* 0x000fe4000fffe0ff */
[----:B------:R-:W-:Y:S02]  /*1ed0*/  ULEA UR16, UR6, UR4, 0xb ;  /* 0x0000000406107291 */ /* 0x000fe4000f8e58ff */
[----:B------:R-:W-:Y:S02]  /*1ee0*/  UISETP.NE.AND UP0, UPT, UR13, 0x26, UPT ;  /* 0x000000260d00788c */ /* 0x000fe4000bf05270 */
[----:B------:R-:W-:Y:S02]  /*1ef0*/  UIADD3 UR32, UP1, UPT, UR24, 0x80, URZ ;  /* 0x0000008018207890 */ /* 0x000fe4000ff3e0ff */
[----:B------:R-:W-:Y:S02]  /*1f00*/  USEL UR9, URZ, 0x1, UP0 ;  /* 0x00000001ff097887 */ /* 0x000fe40008000000 */
[----:B------:R-:W-:Y:S02]  /*1f10*/  USEL UR13, UR13, URZ, UP0 ;  /* 0x000000ff0d0d7287 */ /* 0x000fe40008000000 */
[----:B------:R-:W-:Y:S02]  /*1f20*/  USHF.L.U32 UR18, UR23, 0x5, URZ ;  /* 0x0000000517127899 */ /* 0x000fe400080006ff */
[----:B------:R-:W-:Y:S01]  /*1f30*/  ULEA UR8, UR13, UR4, 0x3 ;  /* 0x000000040d087291 */ /* 0x000fe2000f8e18ff */
[----:B------:R-:W-:Y:S01]  /*1f40*/  LOP3.LUT R15, R15, UR9, RZ, 0x3c, !PT ;  /* 0x000000090f0f7c12 */ /* 0x000fe2000f8e3cff */
[----:B------:R-:W-:Y:S02]  /*1f50*/  UIADD3 UR16, UPT, UPT, UR16, 0x3c00, URZ ;  /* 0x00003c0010107890 */ /* 0x000fe4000fffe0ff */
[----:B------:R-:W-:Y:S01]  /*1f60*/  UIADD3.X UR33, UPT, UPT, URZ, UR25, URZ, UP1, !UPT ;  /* 0x00000019ff217290 */ /* 0x000fe20008ffe4ff */
[----:B-1----:R-:W-:Y:S01]  /*1f70*/  SHF.L.U32 R2, R15, 0x1f, RZ ;  /* 0x0000001f0f027819 */ /* 0x002fe200000006ff */
[----:B------:R-:W-:Y:S02]  /*1f80*/  UIMAD UR5, UR6, 0xe00, UR4 ;  /* 0x00000e00060578a4 */ /* 0x000fe4000f8e0204 */
[----:B------:R-:W-:Y:S01]  /*1f90*/  UIADD3 UR30, UP0, UPT, UR24, 0x180, URZ ;  /* 0x00000180181e7890 */ /* 0x000fe2000ff1e0ff */
[----:B------:R1:W1:Y:S01]  /*1fa0*/  SYNCS.PHASECHK.TRANS64.TRYWAIT P0, [UR8+0x130], R2 ;  /* 0x00013002ff0075a7 */ /* 0x0002620008001108 */
[----:B------:R-:W-:Y:S01]  /*1fb0*/  UIADD3 UR8, UPT, UPT, UR5, 0x16c00, URZ ;  /* 0x00016c0005087890 */ /* 0x000fe2000fffe0ff */
[----:B------:R-:W-:Y:S01]  /*1fc0*/  UMOV UR28, 0x0 ;  /* 0x00000000001c7882 */ /* 0x000fe20000000000 */
[----:B------:R-:W-:Y:S01]  /*1fd0*/  UMOV UR29, 0x10000000 ;  /* 0x10000000001d7882 */ /* 0x000fe20000000000 */
[----:B------:R-:W-:Y:S01]  /*1fe0*/  UMOV UR19, UR35 ;  /* 0x0000002300137c82 */ /* 0x000fe20008000000 */
[----:B------:R-:W-:Y:S01]  /*1ff0*/  UMOV UR20, UR36 ;  /* 0x0000002400147c82 */ /* 0x000fe20008000000 */
[----:B------:R-:W-:Y:S01]  /*2000*/  UIADD3.X UR31, UPT, UPT, URZ, UR25, URZ, UP0, !UPT ;  /* 0x00000019ff1f7290 */ /* 0x000fe200087fe4ff */
[----:B------:R1:W-:Y:S01]  /*2010*/  UTMALDG.3D [UR16], [UR32], desc[UR28] ;  /* 0x00001c10200075b4 */ /* 0x0003e20008011000 */
[----:B------:R-:W-:Y:S01]  /*2020*/  UIADD3 UR23, UPT, UPT, UR23, 0x1, URZ ;  /* 0x0000000117177890 */ /* 0x000fe2000fffe0ff */
[----:B------:R-:W-:Y:S01]  /*2030*/  UMOV UR12, UR36 ;  /* 0x00000024000c7c82 */ /* 0x000fe20008000000 */
[----:B------:R-:W-:Y:S01]  /*2040*/  UMOV UR9, UR17 ;  /* 0x0000001100097c82 */ /* 0x000fe20008000000 */
[----:B------:R-:W-:Y:S01]  /*2050*/  UMOV UR10, UR18 ;  /* 0x00000012000a7c82 */ /* 0x000fe20008000000 */
[----:B------:R-:W-:Y:S03]  /*2060*/  UISETP.NE.AND UP0, UPT, UR23, UR26, UPT ;  /* 0x0000001a1700728c */ /* 0x000fe6000bf05270 */
[----:B------:R1:W-:Y:S01]  /*2070*/  UTMALDG.3D [UR8], [UR30], desc[UR28] ;  /* 0x00001c081e0075b4 */ /* 0x0003e20008011000 */
[----:B------:R-:W-:Y:S05]  /*2080*/  UMOV UR6, UR13 ;  /* 0x0000000d00067c82 */ /* 0x000fea0008000000 */
[----:B------:R-:W-:Y:S05]  /*2090*/  BRA.U UP0, `(.L_x_32) ;  /* 0xfffffffd005c7547 */ /* 0x000fea000b83ffff */
.L_x_27:
[C---:B-1----:R-:W-:Y:S01]  /*20a0*/  LEA R2, R14.reuse, UR4, 0x3 ;  /* 0x000000040e027c11 */ /* 0x042fe2000f8e18ff */
[----:B------:R-:W-:Y:S01]  /*20b0*/  NOP ;  /* 0x0000000000007918 */ /* 0x000fe20000000000 */
[----:B--2---:R-:W-:Y:S02]  /*20c0*/  SHF.L.U32 R3, R13, 0x1f, RZ ;  /* 0x0000001f0d037819 */ /* 0x004fe400000006ff */
[----:B------:R-:W-:Y:S02]  /*20d0*/  LEA R4, R14, UR4, 0x4 ;  /* 0x000000040e047c11 */ /* 0x000fe4000f8e20ff */
[----:B------:R-:W1:Y:S02]  /*20e0*/  SYNCS.PHASECHK.TRANS64.TRYWAIT P0, [R2+URZ+0x280], R3 ;  /* 0x00028003020075a7 */ /* 0x000e6400080011ff */
[----:B-1----:R-:W-:Y:S05]  /*20f0*/  @!P0 BRA `(.L_x_33) ;  /* 0x0000006800688947 */ /* 0x002fea0003800000 */
.L_x_134:
[----:B------:R-:W2:Y:S01]  /*2100*/  LDS.128 R4, [R4+0x310] ;  /* 0x0003100004047984 */ /* 0x000ea20000000c00 */
[----:B---3--:R-:W-:Y:S01]  /*2110*/  ISETP.GE.AND P0, PT, R22, 0x1, PT ;  /* 0x000000011600780c */ /* 0x008fe20003f06270 */
[----:B-1----:R-:W-:Y:S01]  /*2120*/  VIADD R2, R2, 0x290 ;  /* 0x0000029002027836 */ /* 0x002fe20000000000 */
[----:B------:R-:W-:Y:S01]  /*2130*/  @!PT LDS RZ, [RZ] ;  /* 0x00000000fffff984 */ /* 0x000fe20000000800 */
[----:B------:R-:W-:Y:S01]  /*2140*/  @!PT LDS RZ, [RZ] ;  /* 0x00000000fffff984 */ /* 0x000fe20000000800 */
[----:B------:R-:W-:Y:S01]  /*2150*/  @!PT LDS RZ, [RZ] ;  /* 0x00000000fffff984 */ /* 0x000fe20000000800 */
[----:B------:R-:W-:Y:S01]  /*2160*/  @!PT LDS RZ, [RZ] ;  /* 0x00000000fffff984 */ /* 0x000fe20000000800 */
[----:B------:R1:W-:Y:S06]  /*2170*/  MEMBAR.ALL.CTA ;  /* 0x0000000000007992 */ /* 0x0003ec0000008000 */
[----:B-1----:R-:W1:Y:S01]  /*2180*/  FENCE.VIEW.ASYNC.S ;  /* 0x00000000000073c6 */ /* 0x002e620000000000 */
[----:B------:R-:W-:-:S04]  /*2190*/  PRMT R2, RZ, 0x654, R2 ;  /* 0x00000654ff027816 */ /* 0x000fc80000000002 */
[----:B-1----:R1:W-:Y:S01]  /*21a0*/  SYNCS.ARRIVE.TRANS64.RED.A1T0 RZ, [R2+URZ], RZ ;  /* 0x000000ff02ff79a7 */ /* 0x0023e200081004ff */
[----:B--2---:R-:W-:-:S13]  /*21b0*/  LOP3.LUT P2, RZ, R6, 0x1, RZ, 0xc0, !PT ;  /* 0x0000000106ff7812 */ /* 0x004fda000784c0ff */
[----:B------:R-:W-:Y:S01]  /*21c0*/  @P2 SHF.R.U32.HI R3, RZ, 0x10, R5 ;  /* 0x00000010ff032819 */ /* 0x000fe20000011605 */
[----:B------:R-:W-:Y:S01]  /*21d0*/  VOTEU.ANY UP0, P2 ;  /* 0x0000000000ff7886 */ /* 0x000fe20001000100 */
[----:B------:R-:W-:Y:S02]  /*21e0*/  @P2 MOV R11, R4 ;  /* 0x00000004000b2202 */ /* 0x000fe40000000f00 */
[----:B------:R-:W-:Y:S02]  /*21f0*/  @P2 R2UR.BROADCAST UR5, R3 ;  /* 0x00000000030522ca */ /* 0x000fe400008e0000 */
[----:B------:R-:W-:-:S11]  /*2200*/  @P2 LOP3.LUT R8, R5, 0xffff, RZ, 0xc0, !PT ;  /* 0x0000ffff05082812 */ /* 0x000fd600078ec0ff */
[----:B------:R-:W-:Y:S01]  /*2210*/  @UP0 UMOV UR36, UR5 ;  /* 0x0000000500240c82 */ /* 0x000fe20008000000 */
[----:B-1----:R-:W-:Y:S05]  /*2220*/  @!P0 BRA `(.L_x_34) ;  /* 0x0000000000b88947 */ /* 0x002fea0003800000 */
[----:B------:R-:W4:Y:S01]  /*2230*/  LDC.64 R4, c[0x0][0xb18] ;  /* 0x0002c600ff047b82 */ /* 0x000f220000000a00 */
[----:B------:R-:W-:-:S07]  /*2240*/  ISETP.NE.AND P3, PT, R22, 0x1, PT ;  /* 0x000000011600780c */ /* 0x000fce0003f65270 */
[----:B------:R-:W1:Y:S08]  /*2250*/  LDC.64 R6, c[0x0][0xb10] ;  /* 0x0002c400ff067b82 */ /* 0x000e700000000a00 */
[----:B------:R-:W2:Y:S08]  /*2260*/  LDC R16, c[0x0][0xb20] ;  /* 0x0002c800ff107b82 */ /* 0x000eb00000000800 */
[----:B------:R-:W3:Y:S01]  /*2270*/  LDC R18, c[0x0][0xb0c] ;  /* 0x0002c300ff127b82 */ /* 0x000ee20000000800 */
[----:B----4-:R-:W-:Y:S01]  /*2280*/  IMAD.HI.U32 R17, R0, R5, RZ ;  /* 0x0000000500117227 */ /* 0x010fe200078e00ff */
[----:B------:R-:W-:-:S03]  /*2290*/  ISETP.NE.AND P0, PT, R4, 0x1, PT ;  /* 0x000000010400780c */ /* 0x000fc60003f05270 */
[----:B------:R-:W-:-:S03]  /*22a0*/  IMAD.HI.U32 R5, R8, R5, RZ ;  /* 0x0000000508057227 */ /* 0x000fc600078e00ff */
[----:B------:R-:W4:Y:S01]  /*22b0*/  LDC.64 R2, c[0x0][0xb28] ;  /* 0x0002ca00ff027b82 */ /* 0x000f220000000a00 */
[----:B-1----:R-:W-:-:S04]  /*22c0*/  IMAD.HI.U32 R20, R9, R6, RZ ;  /* 0x0000000609147227 */ /* 0x002fc800078e00ff */
[----:B------:R-:W-:Y:S01]  /*22d0*/  IMAD.HI.U32 R24, R11, R6, RZ ;  /* 0x000000060b187227 */ /* 0x000fe200078e00ff */
[----:B------:R-:W-:Y:S02]  /*22e0*/  SHF.R.U32.HI R20, RZ, R7, R20 ;  /* 0x00000007ff147219 */ /* 0x000fe40000011614 */
[-C--:B--2---:R-:W-:Y:S02]  /*22f0*/  SHF.R.U32.HI R17, RZ, R16.reuse, R17 ;  /* 0x00000010ff117219 */ /* 0x084fe40000011611 */
[----:B------:R-:W-:Y:S02]  /*2300*/  SHF.R.U32.HI R5, RZ, R16, R5 ;  /* 0x00000010ff057219 */ /* 0x000fe40000011605 */
[----:B------:R-:W-:Y:S02]  /*2310*/  SEL R17, R0, R17, !P0 ;  /* 0x0000001100117207 */ /* 0x000fe40004000000 */
[----:B------:R-:W-:Y:S02]  /*2320*/  SHF.R.U32.HI R24, RZ, R7, R24 ;  /* 0x00000007ff187219 */ /* 0x000fe40000011618 */
[----:B---3--:R-:W-:-:S02]  /*2330*/  ISETP.NE.AND P1, PT, R18, 0x1, PT ;  /* 0x000000011200780c */ /* 0x008fc40003f25270 */
[----:B------:R-:W-:Y:S02]  /*2340*/  SEL R5, R8, R5, !P0 ;  /* 0x0000000508057207 */ /* 0x000fe40004000000 */
[----:B------:R-:W-:Y:S02]  /*2350*/  SEL R19, R9, R20, !P1 ;  /* 0x0000001409137207 */ /* 0x000fe40004800000 */
[----:B------:R-:W-:Y:S01]  /*2360*/  SEL R7, R11, R24, !P1 ;  /* 0x000000180b077207 */ /* 0x000fe20004800000 */
[----:B----4-:R-:W-:-:S04]  /*2370*/  IMAD.HI.U32 R20, R17, R2, RZ ;  /* 0x0000000211147227 */ /* 0x010fc800078e00ff */
[----:B------:R-:W-:Y:S01]  /*2380*/  IMAD.HI.U32 R6, R19, R2, RZ ;  /* 0x0000000213067227 */ /* 0x000fe200078e00ff */
[----:B------:R-:W-:-:S04]  /*2390*/  @P3 SHF.R.U32.HI R17, RZ, R3, R20 ;  /* 0x00000003ff113219 */ /* 0x000fc80000011614 */
[----:B------:R-:W-:Y:S01]  /*23a0*/  @P3 SHF.R.U32.HI R19, RZ, R3, R6 ;  /* 0x00000003ff133219 */ /* 0x000fe20000011606 */
[----:B------:R-:W-:-:S04]  /*23b0*/  IMAD R17, R22, R17, RZ ;  /* 0x0000001116117224 */ /* 0x000fc800078e02ff */
[----:B------:R-:W-:Y:S01]  /*23c0*/  IMAD R6, R22, R19, RZ ;  /* 0x0000001316067224 */ /* 0x000fe200078e02ff */
[C---:B------:R-:W-:Y:S02]  /*23d0*/  ISETP.GE.AND P0, PT, R5.reuse, R17, PT ;  /* 0x000000110500720c */ /* 0x040fe40003f06270 */
[----:B------:R-:W-:Y:S02]  /*23e0*/  IADD3 R17, PT, PT, -R5, RZ, RZ ;  /* 0x000000ff05117210 */ /* 0x000fe40007ffe1ff */
[----:B------:R-:W-:Y:S01]  /*23f0*/  ISETP.GE.OR P0, PT, R7, R6, P0 ;  /* 0x000000060700720c */ /* 0x000fe20000706670 */
[----:B------:R-:W-:-:S04]  /*2400*/  IMAD.HI.U32 R6, R5, R2, RZ ;  /* 0x0000000205067227 */ /* 0x000fc800078e00ff */
[----:B------:R-:W-:Y:S01]  /*2410*/  IMAD R8, R4, R17, R8 ;  /* 0x0000001104087224 */ /* 0x000fe200078e0208 */
[----:B------:R-:W-:-:S04]  /*2420*/  SHF.R.U32.HI R6, RZ, R3, R6 ;  /* 0x00000003ff067219 */ /* 0x000fc80000011606 */
[----:B------:R-:W-:-:S03]  /*2430*/  SEL R6, R5, R6, !P3 ;  /* 0x0000000605067207 */ /* 0x000fc60005800000 */
[----:B------:R-:W-:-:S04]  /*2440*/  @!P0 IMAD.HI.U32 R16, R7, R2, RZ ;  /* 0x0000000207108227 */ /* 0x000fc800078e00ff */
[----:B------:R-:W-:Y:S01]  /*2450*/  IMAD.MOV R2, RZ, RZ, -R6 ;  /* 0x000000ffff027224 */ /* 0x000fe200078e0a06 */
[----:B------:R-:W-:-:S03]  /*2460*/  @!P0 SHF.R.U32.HI R16, RZ, R3, R16 ;  /* 0x00000003ff108219 */ /* 0x000fc60000011610 */
[----:B------:R-:W-:Y:S01]  /*2470*/  IMAD R2, R22, R2, R5 ;  /* 0x0000000216027224 */ /* 0x000fe200078e0205 */
[----:B------:R-:W-:-:S05]  /*2480*/  @!P0 SEL R3, R7, R16, !P3 ;  /* 0x0000001007038207 */ /* 0x000fca0005800000 */
[--C-:B------:R-:W-:Y:S02]  /*2490*/  @!P0 IMAD.IADD R6, R6, 0x1, -R3.reuse ;  /* 0x0000000106068824 */ /* 0x100fe400078e0a03 */
[----:B------:R-:W-:Y:S01]  /*24a0*/  @!P0 IMAD R3, R2, R19, R3 ;  /* 0x0000001302038224 */ /* 0x000fe200078e0203 */
[----:B------:R-:W-:Y:S01]  /*24b0*/  IADD3 R2, PT, PT, -R7, RZ, RZ ;  /* 0x000000ff07027210 */ /* 0x000fe20007ffe1ff */
[----:B------:R-:W-:Y:S02]  /*24c0*/  @!P0 IMAD R5, R22, R6, R7 ;  /* 0x0000000616058224 */ /* 0x000fe400078e0207 */
[----:B------:R-:W-:Y:S02]  /*24d0*/  @!P0 IMAD.MOV.U32 R7, RZ, RZ, R3 ;  /* 0x000000ffff078224 */ /* 0x000fe400078e0003 */
[----:B------:R-:W-:Y:S02]  /*24e0*/  IMAD R2, R18, R2, R11 ;  /* 0x0000000212027224 */ /* 0x000fe400078e020b */
[----:B------:R-:W-:-:S02]  /*24f0*/  IMAD R8, R5, R4, R8 ;  /* 0x0000000405087224 */ /* 0x000fc400078e0208 */
[----:B------:R-:W-:Y:S02]  /*2500*/  IMAD R11, R7, R18, R2 ;  /* 0x00000012070b7224 */ /* 0x000fe400078e0202 */
.L_x_34:
[----:B------:R-:W1:Y:S02]  /*2510*/  LDCU UR5, c[0x0][0xb30] ;  /* 0x00016600ff0577ac */ /* 0x000e640008000800 */
[----:B-1----:R-:W-:-:S09]  /*2520*/  UISETP.NE.AND UP0, UPT, UR5, 0x1, UPT ;  /* 0x000000010500788c */ /* 0x002fd2000bf05270 */
[----:B------:R-:W-:Y:S05]  /*2530*/  BRA.U UP0, `(.L_x_35) ;  /* 0x0000000100407547 */ /* 0x000fea000b800000 */
[----:B------:R-:W1:Y:S08]  /*2540*/  LDC.64 R4, c[0x0][0xb10] ;  /* 0x0002c400ff047b82 */ /* 0x000e700000000a00 */
[----:B------:R-:W2:Y:S08]  /*2550*/  LDC.64 R2, c[0x0][0xb18] ;  /* 0x0002c600ff027b82 */ /* 0x000eb00000000a00 */
[----:B------:R-:W3:Y:S08]  /*2560*/  LDC R6, c[0x0][0xb20] ;  /* 0x0002c800ff067b82 */ /* 0x000ef00000000800 */
[----:B------:R-:W4:Y:S01]  /*2570*/  LDC R16, c[0x0][0xb0c] ;  /* 0x0002c300ff107b82 */ /* 0x000f220000000800 */
[----:B-1----:R-:W-:-:S05]  /*2580*/  IMAD.HI.U32 R4, R11, R4, RZ ;  /* 0x000000040b047227 */ /* 0x002fca00078e00ff */
[----:B------:R-:W-:Y:S01]  /*2590*/  SHF.R.U32.HI R4, RZ, R5, R4 ;  /* 0x00000005ff047219 */ /* 0x000fe20000011604 */
[----:B--2---:R-:W-:Y:S01]  /*25a0*/  IMAD.HI.U32 R3, R8, R3, RZ ;  /* 0x0000000308037227 */ /* 0x004fe200078e00ff */
[----:B------:R-:W-:-:S04]  /*25b0*/  ISETP.NE.AND P0, PT, R2, 0x1, PT ;  /* 0x000000010200780c */ /* 0x000fc80003f05270 */
[----:B---3--:R-:W-:-:S04]  /*25c0*/  SHF.R.U32.HI R3, RZ, R6, R3 ;  /* 0x00000006ff037219 */ /* 0x008fc80000011603 */
[----:B------:R-:W-:Y:S02]  /*25d0*/  SEL R3, R8, R3, !P0 ;  /* 0x0000000308037207 */ /* 0x000fe40004000000 */
[----:B----4-:R-:W-:-:S04]  /*25e0*/  ISETP.NE.AND P1, PT, R16, 0x1, PT ;  /* 0x000000011000780c */ /* 0x010fc80003f25270 */
[----:B------:R-:W-:-:S05]  /*25f0*/  SEL R4, R11, R4, !P1 ;  /* 0x000000040b047207 */ /* 0x000fca0004800000 */
[----:B------:R-:W-:Y:S02]  /*2600*/  IMAD.IADD R5, R3, 0x1, -R4 ;  /* 0x0000000103057824 */ /* 0x000fe400078e0a04 */
[----:B------:R-:W-:Y:S02]  /*2610*/  IMAD.IADD R3, R4, 0x1, -R3 ;  /* 0x0000000104037824 */ /* 0x000fe400078e0a03 */
[----:B------:R-:W-:Y:S02]  /*2620*/  IMAD R11, R5, R16, R11 ;  /* 0x00000010050b7224 */ /* 0x000fe400078e020b */
[----:B------:R-:W-:-:S07]  /*2630*/  IMAD R8, R3, R2, R8 ;  /* 0x0000000203087224 */ /* 0x000fce00078e0208 */
.L_x_35:
[----:B------:R-:W-:Y:S01]  /*2640*/  VIADD R14, R14, 0x1 ;  /* 0x000000010e0e7836 */ /* 0x000fe20000000000 */
[----:B------:R-:W-:Y:S01]  /*2650*/  PLOP3.LUT P1, PT, PT, PT, PT, 0x80, 0x8 ;  /* 0x000000000008781c */ /* 0x000fe20003f2f070 */
[----:B------:R-:W-:Y:S02]  /*2660*/  IMAD.IADD R133, R11, 0x1, R130 ;  /* 0x000000010b857824 */ /* 0x000fe400078e0282 */
[----:B------:R-:W-:Y:S01]  /*2670*/  IMAD.IADD R131, R8, 0x1, R123 ;  /* 0x0000000108837824 */ /* 0x000fe200078e027b */
[----:B------:R-:W-:-:S04]  /*2680*/  ISETP.NE.AND P0, PT, R14, 0x2, PT ;  /* 0x000000020e00780c */ /* 0x000fc80003f05270 */
[----:B------:R-:W-:Y:S02]  /*2690*/  SEL R2, RZ, 0x1, P0 ;  /* 0x00000001ff027807 */ /* 0x000fe40000000000 */
[----:B------:R-:W-:Y:S02]  /*26a0*/  SEL R14, R14, RZ, P0 ;  /* 0x000000ff0e0e7207 */ /* 0x000fe40000000000 */
[----:B------:R-:W-:Y:S01]  /*26b0*/  LOP3.LUT R13, R13, R2, RZ, 0x3c, !PT ;  /* 0x000000020d0d7212 */ /* 0x000fe200078e3cff */
[----:B------:R-:W-:Y:S06]  /*26c0*/  @P2 BRA `(.L_x_36) ;  /* 0xfffffff000982947 */ /* 0x000fec000383ffff */
[----:B------:R-:W-:Y:S01]  /*26d0*/  UIADD3 UR4, UPT, UPT, UR4, 0x130, URZ ;  /* 0x0000013004047890 */ /* 0x000fe2000fffe0ff */
[----:B------:R-:W-:-:S03]  /*26e0*/  SHF.L.U32 R3, R15, 0x1f, RZ ;  /* 0x0000001f0f037819 */ /* 0x000fc600000006ff */
[----:B------:R-:W-:-:S09]  /*26f0*/  ULEA UR5, UR13, UR4, 0x3 ;  /* 0x000000040d057291 */ /* 0x000fd2000f8e18ff */
[----:B------:R-:W1:Y:S02]  /*2700*/  SYNCS.PHASECHK.TRANS64.TRYWAIT P0, [UR5], R3 ;  /* 0x00000003ff0075a7 */ /* 0x000e640008001105 */
[----:B-1----:R-:W-:Y:S05]  /*2710*/  @!P0 BRA `(.L_x_37) ;  /* 0x0000006000f48947 */ /* 0x002fea0003800000 */
.L_x_136:
[----:B------:R-:W-:-:S04]  /*2720*/  UIADD3 UR6, UPT, UPT, UR13, 0x1, URZ ;  /* 0x000000010d067890 */ /* 0x000fc8000fffe0ff */
[----:B------:R-:W-:-:S04]  /*2730*/  UISETP.NE.AND UP0, UPT, UR6, 0x26, UPT ;  /* 0x000000260600788c */ /* 0x000fc8000bf05270 */
[----:B------:R-:W-:Y:S02]  /*2740*/  USEL UR7, URZ, 0x1, UP0 ;  /* 0x00000001ff077887 */ /* 0x000fe40008000000 */
[----:B------:R-:W-:-:S04]  /*2750*/  USEL UR6, UR6, URZ, UP0 ;  /* 0x000000ff06067287 */ /* 0x000fc80008000000 */
[----:B------:R-:W-:Y:S01]  /*2760*/  ULEA UR5, UR6, UR4, 0x3 ;  /* 0x0000000406057291 */ /* 0x000fe2000f8e18ff */
[----:B------:R-:W-:-:S04]  /*2770*/  LOP3.LUT R2, R15, UR7, RZ, 0x3c, !PT ;  /* 0x000000070f027c12 */ /* 0x000fc8000f8e3cff */
[----:B-1----:R-:W-:-:S04]  /*2780*/  SHF.L.U32 R3, R2, 0x1f, RZ ;  /* 0x0000001f02037819 */ /* 0x002fc800000006ff */
[----:B------:R-:W1:Y:S02]  /*2790*/  SYNCS.PHASECHK.TRANS64.TRYWAIT P0, [UR5], R3 ;  /* 0x00000003ff0075a7 */ /* 0x000e640008001105 */
[----:B-1----:R-:W-:Y:S05]  /*27a0*/  @!P0 BRA `(.L_x_38) ;  /* 0x0000006000e88947 */ /* 0x002fea0003800000 */
.L_x_138:
        /* <DEDUP_REMOVED lines=9> */
.L_x_140:
        /* <DEDUP_REMOVED lines=9> */
.L_x_142:
        /* <DEDUP_REMOVED lines=9> */
.L_x_144:
        /* <DEDUP_REMOVED lines=9> */
.L_x_146:
        /* <DEDUP_REMOVED lines=9> */
.L_x_148:
        /* <DEDUP_REMOVED lines=9> */
.L_x_150:
        /* <DEDUP_REMOVED lines=9> */
.L_x_152:
        /* <DEDUP_REMOVED lines=9> */
.L_x_154:
        /* <DEDUP_REMOVED lines=9> */
.L_x_156:
        /* <DEDUP_REMOVED lines=9> */
.L_x_158:
        /* <DEDUP_REMOVED lines=9> */
.L_x_160:
        /* <DEDUP_REMOVED lines=9> */
.L_x_162:
        /* <DEDUP_REMOVED lines=9> */
.L_x_164:
        /* <DEDUP_REMOVED lines=9> */
.L_x_166:
        /* <DEDUP_REMOVED lines=9> */
.L_x_168:
        /* <DEDUP_REMOVED lines=9> */
.L_x_170:
        /* <DEDUP_REMOVED lines=9> */
.L_x_172:
        /* <DEDUP_REMOVED lines=9> */
.L_x_174:
        /* <DEDUP_REMOVED lines=9> */
.L_x_176:
        /* <DEDUP_REMOVED lines=9> */
.L_x_178:
        /* <DEDUP_REMOVED lines=9> */
.L_x_180:
        /* <DEDUP_REMOVED lines=9> */
.L_x_182:
        /* <DEDUP_REMOVED lines=9> */
.L_x_184:
        /* <DEDUP_REMOVED lines=9> */
.L_x_186:
        /* <DEDUP_REMOVED lines=9> */
.L_x_188:
        /* <DEDUP_REMOVED lines=9> */
.L_x_190:
        /* <DEDUP_REMOVED lines=9> */
.L_x_192:
        /* <DEDUP_REMOVED lines=9> */
.L_x_194:
        /* <DEDUP_REMOVED lines=9> */
.L_x_196:
        /* <DEDUP_REMOVED lines=9> */
.L_x_198:
        /* <DEDUP_REMOVED lines=9> */
.L_x_200:
        /* <DEDUP_REMOVED lines=9> */
.L_x_202:
        /* <DEDUP_REMOVED lines=9> */
.L_x_204:
        /* <DEDUP_REMOVED lines=9> */
.L_x_206:
        /* <DEDUP_REMOVED lines=9> */
.L_x_208:
[----:B------:R-:W-:-:S04]  /*3b60*/  UIADD3 UR6, UPT, UPT, UR6, 0x1, URZ ;  /* 0x0000000106067890 */ /* 0x000fc8000fffe0ff */
[----:B------:R-:W-:-:S04]  /*3b70*/  UISETP.NE.AND UP0, UPT, UR6, 0x26, UPT ;  /* 0x000000260600788c */ /* 0x000fc8000bf05270 */
[----:B------:R-:W-:Y:S02]  /*3b80*/  USEL UR5, URZ, 0x1, UP0 ;  /* 0x00000001ff057887 */ /* 0x000fe40008000000 */
[----:B------:R-:W-:-:S04]  /*3b90*/  USEL UR6, UR6, URZ, UP0 ;  /* 0x000000ff06067287 */ /* 0x000fc80008000000 */
[----:B------:R-:W-:Y:S01]  /*3ba0*/  ULEA UR6, UR6, UR4, 0x3 ;  /* 0x0000000406067291 */ /* 0x000fe2000f8e18ff */
[----:B-1----:R-:W-:-:S04]  /*3bb0*/  LOP3.LUT R3, R2, UR5, RZ, 0x3c, !PT ;  /* 0x0000000502037c12 */ /* 0x002fc8000f8e3cff */
[----:B------:R-:W-:Y:S01]  /*3bc0*/  SHF.L.U32 R3, R3, 0x1f, RZ ;  /* 0x0000001f03037819 */ /* 0x000fe200000006ff */
[----:B----4-:R-:W-:-:S07]  /*3bd0*/  IMAD.U32 R0, RZ, RZ, UR6 ;  /* 0x00000006ff007e24 */ /* 0x010fce000f8e00ff */
.L_x_74:
[----:B-1----:R1:W2:Y:S02]  /*3be0*/  SYNCS.PHASECHK.TRANS64.TRYWAIT P0, [R0+URZ], R3 ;  /* 0x00000003000075a7 */ /* 0x0022a400080011ff */
[----:B--2---:R-:W-:Y:S05]  /*3bf0*/  @!P0 NANOSLEEP.SYNCS 0x989680 ;  /* 0x009896800000895d */ /* 0x004fea0003900000 */
[----:B------:R-:W2:Y:S02]  /*3c00*/  @!P0 SYNCS.PHASECHK.TRANS64 P0, [R0+URZ], R3 ;  /* 0x00000003000085a7 */ /* 0x000ea400080010ff */
[----:B--2---:R-:W-:Y:S05]  /*3c10*/  @P0 EXIT ;  /* 0x000000000000094d */ /* 0x004fea0003800000 */
[----:B------:R-:W-:Y:S05]  /*3c20*/  BRA `(.L_x_74) ;  /* 0xfffffffc00ec7947 */ /* 0x000fea000383ffff */
.L_x_18:
[----:B------:R-:W-:-:S04]  /*3c30*/  UISETP.NE.AND UP1, UPT, UR37, URZ, UPT ;  /* 0x000000ff2500728c */ /* 0x000fc8000bf25270 */
[----:B------:R-:W-:-:S09]  /*3c40*/  UISETP.NE.OR UP1, UPT, UR8, 0x1, UP1 ;  /* 0x000000010800788c */ /* 0x000fd20008f25670 */
[----:B------:R-:W-:Y:S05]  /*3c50*/  BRA.U UP1, `(.L_x_75) ;  /* 0x0000000501487547 */ /* 0x000fea000b800000 */
[----:B------:R-:W-:Y:S01]  /*3c60*/  ISETP.NE.AND P2, PT, R2, RZ, PT ;  /* 0x000000ff0200720c */ /* 0x000fe20003f45270 */
[----:B------:R-:W-:Y:S01]  /*3c70*/  IMAD.MOV.U32 R12, RZ, RZ, 0x1 ;  /* 0x00000001ff0c7424 */ /* 0x000fe200078e00ff */
[----:B------:R-:W-:Y:S02]  /*3c80*/  CS2R R10, SRZ ;  /* 0x00000000000a7805 */ /* 0x000fe4000001ff00 */
[----:B------:R-:W-:Y:S01]  /*3c90*/  CS2R R8, SRZ ;  /* 0x0000000000087805 */ /* 0x000fe2000001ff00 */
[----:B------:R-:W-:Y:S01]  /*3ca0*/  UMOV UR4, 0x400 ;  /* 0x0000040000047882 */ /* 0x000fe20000000000 */
[----:B------:R-:W-:Y:S01]  /*3cb0*/  UMOV UR6, URZ ;  /* 0x000000ff00067c82 */ /* 0x000fe20008000000 */
[----:B------:R-:W-:-:S12]  /*3cc0*/  ULEA UR37, UR37, UR4, 0x18 ;  /* 0x0000000425257291 */ /* 0x000fd8000f8ec0ff */
.L_x_79:
[----:B------:R-:W-:Y:S02]  /*3cd0*/  LEA R0, R8, UR37, 0x3 ;  /* 0x0000002508007c11 */ /* 0x000fe4000f8e18ff */
[----:B------:R-:W-:-:S03]  /*3ce0*/  SHF.L.U32 R5, R9, 0x1f, RZ ;  /* 0x0000001f09057819 */ /* 0x000fc600000006ff */
[----:B------:R-:W-:Y:S01]  /*3cf0*/  VIADD R4, R0, 0x2f0 ;  /* 0x000002f000047836 */ /* 0x000fe20000000000 */
[----:B------:R-:W1:Y:S02]  /*3d00*/  SYNCS.PHASECHK.TRANS64.TRYWAIT P0, [R0+URZ+0x2e0], R5 ;  /* 0x0002e005000075a7 */ /* 0x000e6400080011ff */
[----:B-1----:R-:W-:Y:S05]  /*3d10*/  @!P0 BRA `(.L_x_76) ;  /* 0x0000005800ec8947 */ /* 0x002fea0003800000 */
.L_x_209:
[----:B------:R-:W-:Y:S01]  /*3d20*/  ULEA UR5, UR6, UR37, 0x3 ;  /* 0x0000002506057291 */ /* 0x000fe2000f8e18ff */
[----:B------:R-:W-:Y:S02]  /*3d30*/  PRMT R4, RZ, 0x654, R4 ;  /* 0x00000654ff047816 */ /* 0x000fe40000000004 */
[----:B-1----:R-:W-:Y:S01]  /*3d40*/  SHF.L.U32 R5, R12, 0x1f, RZ ;  /* 0x0000001f0c057819 */ /* 0x002fe200000006ff */
[----:B------:R-:W-:Y:S01]  /*3d50*/  UIADD3 UR4, UPT, UPT, UR5, 0x280, URZ ;  /* 0x0000028005047890 */ /* 0x000fe2000fffe0ff */
[----:B------:R1:W-:Y:S05]  /*3d60*/  SYNCS.ARRIVE.TRANS64.RED.A1T0 RZ, [R4+URZ], RZ ;  /* 0x000000ff04ff79a7 */ /* 0x0003ea00081004ff */
[----:B------:R-:W-:Y:S01]  /*3d70*/  IMAD.U32 R7, RZ, RZ, UR4 ;  /* 0x00000004ff077e24 */ /* 0x000fe2000f8e00ff */
[----:B------:R-:W2:Y:S04]  /*3d80*/  SYNCS.PHASECHK.TRANS64.TRYWAIT P0, [UR5+0x290], R5 ;  /* 0x00029005ff0075a7 */ /* 0x000ea80008001105 */
[----:B------:R-:W-:Y:S01]  /*3d90*/  PRMT R6, R2, 0x654, R7 ;  /* 0x0000065402067816 */ /* 0x000fe20000000007 */
[----:B-1----:R-:W-:Y:S01]  /*3da0*/  @!P2 IMAD.MOV.U32 R4, RZ, RZ, 0x10 ;  /* 0x00000010ff04a424 */ /* 0x002fe200078e00ff */
[----:B--2---:R-:W-:Y:S06]  /*3db0*/  @!P0 BRA `(.L_x_77) ;  /* 0x0000005800d88947 */ /* 0x004fec0003800000 */
.L_x_211:
[----:B------:R-:W-:Y:S01]  /*3dc0*/  ULEA UR4, UR6, UR37, 0x4 ;  /* 0x0000002506047291 */ /* 0x000fe2000f8e20ff */
[----:B------:R-:W-:Y:S01]  /*3dd0*/  SEL R3, R6, R3, !P2 ;  /* 0x0000000306037207 */ /* 0x000fe20005000000 */
[----:B------:R-:W-:Y:S01]  /*3de0*/  UIADD3 UR5, UPT, UPT, UR5, 0x280, URZ ;  /* 0x0000028005057890 */ /* 0x000fe2000fffe0ff */
[----:B-1----:R-:W-:Y:S01]  /*3df0*/  LEA R0, R11, UR37, 0x3 ;  /* 0x000000250b007c11 */ /* 0x002fe2000f8e18ff */
[----:B------:R-:W-:Y:S01]  /*3e00*/  UIADD3 UR4, UPT, UPT, UR4, 0x310, URZ ;  /* 0x0000031004047890 */ /* 0x000fe2000fffe0ff */
[----:B------:R-:W-:Y:S01]  /*3e10*/  SHF.L.U32 R5, R10, 0x1f, RZ ;  /* 0x0000001f0a057819 */ /* 0x000fe200000006ff */
[----:B------:R1:W-:Y:S01]  /*3e20*/  @!P2 SYNCS.ARRIVE.TRANS64.RED RZ, [R3+URZ], R4 ;  /* 0x0000000403ffa9a7 */ /* 0x0003e200080004ff */
[----:B------:R-:W-:Y:S01]  /*3e30*/  UIADD3 UR6, UPT, UPT, UR6, 0x1, URZ ;  /* 0x0000000106067890 */ /* 0x000fe2000fffe0ff */
[----:B------:R-:W-:-:S03]  /*3e40*/  VIADD R8, R8, 0x1 ;  /* 0x0000000108087836 */ /* 0x000fc60000000000 */
[----:B------:R-:W-:Y:S02]  /*3e50*/  UISETP.NE.AND UP0, UPT, UR6, 0x2, UPT ;  /* 0x000000020600788c */ /* 0x000fe4000bf05270 */
[----:B------:R-:W-:Y:S06]  /*3e60*/  UGETNEXTWORKID.BROADCAST [UR4], [UR5] ;  /* 0x00000000040073ca */ /* 0x000fec0008000100 */
[----:B------:R-:W-:Y:S01]  /*3e70*/  USEL UR4, URZ, 0x1, UP0 ;  /* 0x00000001ff047887 */ /* 0x000fe20008000000 */
[----:B------:R-:W-:Y:S01]  /*3e80*/  ISETP.NE.AND P0, PT, R8, 0x2, PT ;  /* 0x000000020800780c */ /* 0x000fe20003f05270 */
[----:B------:R-:W-:Y:S01]  /*3e90*/  USEL UR6, UR6, URZ, UP0 ;  /* 0x000000ff06067287 */ /* 0x000fe20008000000 */
[----:B------:R-:W2:Y:S03]  /*3ea0*/  SYNCS.PHASECHK.TRANS64.TRYWAIT P1, [R0+URZ+0x280], R5 ;  /* 0x00028005000075a7 */ /* 0x000ea600080211ff */
[----:B------:R-:W-:Y:S01]  /*3eb0*/  LOP3.LUT R12, R12, UR4, RZ, 0x3c, !PT ;  /* 0x000000040c0c7c12 */ /* 0x000fe2000f8e3cff */
[----:B-12---:R-:W-:Y:S07]  /*3ec0*/  @!P1 BRA `(.L_x_78) ;  /* 0x0000005800ac9947 */ /* 0x006fee0003800000 */
.L_x_212:
[C---:B------:R-:W-:Y:S01]  /*3ed0*/  LEA R4, R11.reuse, UR37, 0x4 ;  /* 0x000000250b047c11 */ /* 0x040fe2000f8e20ff */
[----:B-1----:R-:W-:Y:S01]  /*3ee0*/  VIADD R0, R0, 0x290 ;  /* 0x0000029000007836 */ /* 0x002fe20000000000 */
[----:B------:R-:W-:Y:S01]  /*3ef0*/  SEL R8, R8, RZ, P0 ;  /* 0x000000ff08087207 */ /* 0x000fe20000000000 */
[----:B------:R-:W-:-:S03]  /*3f00*/  VIADD R11, R11, 0x1 ;  /* 0x000000010b0b7836 */ /* 0x000fc60000000000 */
[----:B------:R-:W1:Y:S01]  /*3f10*/  LDS.128 R4, [R4+0x310] ;  /* 0x0003100004047984 */ /* 0x000e620000000c00 */
[----:B------:R-:W-:Y:S02]  /*3f20*/  PRMT R0, RZ, 0x654, R0 ;  /* 0x00000654ff007816 */ /* 0x000fe40000000000 */
[C---:B------:R-:W-:Y:S01]  /*3f30*/  ISETP.NE.AND P1, PT, R11.reuse, 0x2, PT ;  /* 0x000000020b00780c */ /* 0x040fe20003f25270 */
[----:B------:R-:W-:Y:S01]  /*3f40*/  @!PT LDS RZ, [RZ] ;  /* 0x00000000fffff984 */ /* 0x000fe20000000800 */
[----:B------:R-:W-:Y:S01]  /*3f50*/  @!PT LDS RZ, [RZ] ;  /* 0x00000000fffff984 */ /* 0x000fe20000000800 */
[----:B------:R-:W-:Y:S01]  /*3f60*/  @!PT LDS RZ, [RZ] ;  /* 0x00000000fffff984 */ /* 0x000fe20000000800 */
[----:B------:R-:W-:Y:S01]  /*3f70*/  @!PT LDS RZ, [RZ] ;  /* 0x00000000fffff984 */ /* 0x000fe20000000800 */
[----:B------:R2:W-:Y:S06]  /*3f80*/  MEMBAR.ALL.CTA ;  /* 0x0000000000007992 */ /* 0x0005ec0000008000 */
[----:B--2---:R-:W2:Y:S01]  /*3f90*/  FENCE.VIEW.ASYNC.S ;  /* 0x00000000000073c6 */ /* 0x004ea20000000000 */
[----:B------:R-:W-:Y:S01]  /*3fa0*/  SEL R11, R11, RZ, P1 ;  /* 0x000000ff0b0b7207 */ /* 0x000fe20000800000 */
[----:B--2---:R2:W-:Y:S01]  /*3fb0*/  SYNCS.ARRIVE.TRANS64.RED.A1T0 RZ, [R0+URZ], RZ ;  /* 0x000000ff00ff79a7 */ /* 0x0045e200081004ff */
[----:B-1----:R-:W-:-:S02]  /*3fc0*/  LOP3.LUT P3, RZ, R6, 0x1, RZ, 0xc0, !PT ;  /* 0x0000000106ff7812 */ /* 0x002fc4000786c0ff */
[----:B------:R-:W-:-:S04]  /*3fd0*/  SEL R5, RZ, 0x1, P1 ;  /* 0x00000001ff057807 */ /* 0x000fc80000800000 */
[----:B------:R-:W-:Y:S02]  /*3fe0*/  LOP3.LUT R10, R10, R5, RZ, 0x3c, !PT ;  /* 0x000000050a0a7212 */ /* 0x000fe400078e3cff */
[----:B--2---:R-:W-:-:S04]  /*3ff0*/  SEL R0, RZ, 0x1, P0 ;  /* 0x00000001ff007807 */ /* 0x004fc80000000000 */
[----:B------:R-:W-:Y:S01]  /*4000*/  LOP3.LUT R9, R9, R0, RZ, 0x3c, !PT ;  /* 0x0000000009097212 */ /* 0x000fe200078e3cff */
[----:B------:R-:W-:Y:S06]  /*4010*/  @P3 BRA `(.L_x_79) ;  /* 0xfffffffc002c3947 */ /* 0x000fec000383ffff */
[----:B------:R-:W-:Y:S01]  /*4020*/  ULEA UR5, UR6, UR37, 0x3 ;  /* 0x0000002506057291 */ /* 0x000fe2000f8e18ff */
[----:B------:R-:W-:-:S08]  /*4030*/  SHF.L.U32 R3, R12, 0x1f, RZ ;  /* 0x0000001f0c037819 */ /* 0x000fd000000006ff */
[----:B------:R-:W1:Y:S02]  /*4040*/  SYNCS.PHASECHK.TRANS64 P0, [UR5+0x290], R3 ;  /* 0x00029003ff0075a7 */ /* 0x000e640008001005 */
[----:B-1----:R-:W-:Y:S05]  /*4050*/  @P0 BRA `(.L_x_80) ;  /* 0x0000000000080947 */ /* 0x002fea0003800000 */
[----:B------:R-:W1:Y:S02]  /*4060*/  SYNCS.PHASECHK.TRANS64.TRYWAIT P0, [UR5+0x290], R3 ;  /* 0x00029003ff0075a7 */ /* 0x000e640008001105 */
[----:B-1----:R-:W-:Y:S05]  /*4070*/  @!P0 BRA `(.L_x_81) ;  /* 0x0000005800548947 */ /* 0x002fea0003800000 */
.L_x_80:
[----:B------:R-:W-:-:S04]  /*4080*/  UIADD3 UR4, UPT, UPT, UR6, 0x1, URZ ;  /* 0x0000000106047890 */ /* 0x000fc8000fffe0ff */
[----:B------:R-:W-:-:S04]  /*4090*/  UISETP.NE.AND UP0, UPT, UR4, 0x2, UPT ;  /* 0x000000020400788c */ /* 0x000fc8000bf05270 */
[----:B------:R-:W-:Y:S02]  /*40a0*/  USEL UR7, URZ, 0x1, UP0 ;  /* 0x00000001ff077887 */ /* 0x000fe40008000000 */
[----:B------:R-:W-:-:S04]  /*40b0*/  USEL UR4, UR4, URZ, UP0 ;  /* 0x000000ff04047287 */ /* 0x000fc80008000000 */
[----:B------:R-:W-:Y:S01]  /*40c0*/  ULEA UR4, UR4, UR37, 0x3 ;  /* 0x0000002504047291 */ /* 0x000fe2000f8e18ff */
[----:B-1----:R-:W-:-:S04]  /*40d0*/  LOP3.LUT R3, R12, UR7, RZ, 0x3c, !PT ;  /* 0x000000070c037c12 */ /* 0x002fc8000f8e3cff */
[----:B------:R-:W-:-:S04]  /*40e0*/  SHF.L.U32 R0, R3, 0x1f, RZ ;  /* 0x0000001f03007819 */ /* 0x000fc800000006ff */
[----:B------:R-:W1:Y:S02]  /*40f0*/  SYNCS.PHASECHK.TRANS64 P0, [UR4+0x290], R0 ;  /* 0x00029000ff0075a7 */ /* 0x000e640008001004 */
[----:B-1----:R-:W-:Y:S05]  /*4100*/  @P0 EXIT ;  /* 0x000000000000094d */ /* 0x002fea0003800000 */
[----:B------:R-:W-:Y:S02]  /*4110*/  SHF.L.U32 R3, R3, 0x1f, RZ ;  /* 0x0000001f03037819 */ /* 0x000fe400000006ff */
[----:B------:R-:W-:-:S07]  /*4120*/  MOV R0, UR4 ;  /* 0x0000000400007c02 */ /* 0x000fce0008000f00 */
.L_x_82:
[----:B-1----:R1:W2:Y:S02]  /*4130*/  SYNCS.PHASECHK.TRANS64.TRYWAIT P0, [R0+URZ+0x290], R3 ;  /* 0x00029003000075a7 */ /* 0x0022a400080011ff */
[----:B--2---:R-:W-:Y:S05]  /*4140*/  @!P0 NANOSLEEP.SYNCS 0x989680 ;  /* 0x009896800000895d */ /* 0x004fea0003900000 */
[----:B------:R-:W2:Y:S02]  /*4150*/  @!P0 SYNCS.PHASECHK.TRANS64 P0, [R0+URZ+0x290], R3 ;  /* 0x00029003000085a7 */ /* 0x000ea400080010ff */
[----:B--2---:R-:W-:Y:S05]  /*4160*/  @P0 EXIT ;  /* 0x000000000000094d */ /* 0x004fea0003800000 */
[----:B------:R-:W-:Y:S05]  /*4170*/  BRA `(.L_x_82) ;  /* 0xfffffffc00ec7947 */ /* 0x000fea000383ffff */
.L_x_75:
[----:B------:R-:W-:-:S09]  /*4180*/  UISETP.NE.AND UP1, UPT, UR8, URZ, UPT ;  /* 0x000000ff0800728c */ /* 0x000fd2000bf25270 */
[----:B------:R-:W-:Y:S05]  /*4190*/  BRA.U UP1, `(.L_x_83) ;  /* 0x0000000d01747547 */ /* 0x000fea000b800000 */
[----:B------:R-:W-:Y:S01]  /*41a0*/  UMOV UR4, 0x40 ;  /* 0x0000004000047882 */ /* 0x000fe20000000000 */
[----:B------:R-:W-:Y:S01]  /*41b0*/  NOP ;  /* 0x0000000000007918 */ /* 0x000fe20000000000 */
[----:B------:R-:W-:Y:S01]  /*41c0*/  ULEA UR4, UR37, UR4, 0x18 ;  /* 0x0000000425047291 */ /* 0x000fe2000f8ec0ff */
[----:B------:R-:W-:Y:S02]  /*41d0*/  UMOV UR5, 0x400 ;  /* 0x0000040000057882 */ /* 0x000fe40000000000 */
[----:B------:R-:W-:-:S06]  /*41e0*/  ULEA UR37, UR37, UR5, 0x18 ;  /* 0x0000000525257291 */ /* 0x000fcc000f8ec0ff */
[----:B------:R-:W1:Y:S02]  /*41f0*/  LDS.U8 R0, [UR4+0x1c] ;  /* 0x00001c04ff007984 */ /* 0x000e640008000000 */
[----:B-1----:R-:W-:-:S13]  /*4200*/  ISETP.NE.AND P0, PT, R0, RZ, PT ;  /* 0x000000ff0000720c */ /* 0x002fda0003f05270 */
[----:B------:R-:W-:Y:S05]  /*4210*/  @P0 BRA `(.L_x_84) ;  /* 0x0000000000580947 */ /* 0x000fea0003800000 */
[----:B------:R-:W-:-:S13]  /*4220*/  ELECT P0, URZ, PT ;  /* 0x0000000000ff782f */ /* 0x000fda0003800000 */
[----:B------:R-:W-:Y:S05]  /*4230*/  @!P0 BRA `(.L_x_85) ;  /* 0x0000000000608947 */ /* 0x000fea0003800000 */
[----:B------:R-:W-:Y:S01]  /*4240*/  UMOV UR5, 0x10 ;  /* 0x0000001000057882 */ /* 0x000fe20000000000 */
[----:B------:R-:W-:Y:S01]  /*4250*/  HFMA2 R0, -RZ, RZ, 0, 5.9604644775390625e-08 ;  /* 0x00000001ff007431 */ /* 0x000fe200000001ff */
[----:B------:R-:W-:-:S03]  /*4260*/  MOV R2, 0xffff ;  /* 0x0000ffff00027802 */ /* 0x000fc60000000f00 */
[----:B------:R-:W-:Y:S04]  /*4270*/  DEPBAR.LE SB1, 0x36 ;  /* 0x00009d800000791a */ /* 0x000fe80000000000 */
[----:B------:R-:W1:Y:S02]  /*4280*/  UTCATOMSWS.FIND_AND_SET.ALIGN UP0, UR5, UR5 ;  /* 0x00000005000575e3 */ /* 0x000e640008000800 */
[----:B-1----:R-:W-:Y:S01]  /*4290*/  MOV R3, UR5 ;  /* 0x0000000500037c02 */ /* 0x002fe20008000f00 */
[----:B------:R-:W-:Y:S06]  /*42a0*/  BRA.U UP0, `(.L_x_86) ;  /* 0x0000000100187547 */ /* 0x000fec000b800000 */
.L_x_87:
[----:B------:R-:W-:Y:S05]  /*42b0*/  NANOSLEEP 0x64 ;  /* 0x000000640000795d */ /* 0x000fea0003800000 */
[----:B------:R-:W-:-:S05]  /*42c0*/  UMOV UR5, 0x10 ;  /* 0x0000001000057882 */ /* 0x000fca0000000000 */
[----:B------:R-:W-:Y:S04]  /*42d0*/  DEPBAR.LE SB1, 0x36 ;  /* 0x00009d800000791a */ /* 0x000fe80000000000 */
[----:B------:R-:W1:Y:S02]  /*42e0*/  UTCATOMSWS.FIND_AND_SET.ALIGN UP0, UR5, UR5 ;  /* 0x00000005000575e3 */ /* 0x000e640008000800 */
[----:B-1----:R-:W-:Y:S01]  /*42f0*/  MOV R3, UR5 ;  /* 0x0000000500037c02 */ /* 0x002fe20008000f00 */
[----:B------:R-:W-:Y:S05]  /*4300*/  BRA.U !UP0, `(.L_x_87) ;  /* 0xfffffffd08e87547 */ /* 0x000fea000b83ffff */
.L_x_86:
[-C--:B------:R-:W-:Y:S02]  /*4310*/  SHF.L.U32 R2, R2, R3.reuse, RZ ;  /* 0x0000000302027219 */ /* 0x080fe400000006ff */
[----:B------:R-:W-:Y:S01]  /*4320*/  SHF.L.U32 R0, R0, R3, RZ ;  /* 0x0000000300007219 */ /* 0x000fe200000006ff */
[----:B------:R-:W-:Y:S02]  /*4330*/  IMAD.SHL.U32 R3, R3, 0x20, RZ ;  /* 0x0000002003037824 */ /* 0x000fe400078e00ff */
[----:B------:R1:W-:Y:S04]  /*4340*/  ATOMS.OR RZ, [UR4+0x14], R2 ;  /* 0x00001402ffff798c */ /* 0x0003e8000b000004 */
[----:B------:R1:W-:Y:S04]  /*4350*/  ATOMS.OR RZ, [UR4+0x18], R0 ;  /* 0x00001800ffff798c */ /* 0x0003e8000b000004 */
[----:B------:R1:W-:Y:S01]  /*4360*/  STS [UR37+0x330], R3 ;  /* 0x00033003ff007988 */ /* 0x0003e20008000825 */
[----:B------:R-:W-:Y:S05]  /*4370*/  BRA `(.L_x_85) ;  /* 0x0000000000107947 */ /* 0x000fea0003800000 */
.L_x_84:
[----:B------:R-:W-:Y:S02]  /*4380*/  MOV R0, 0xffffffff ;  /* 0xffffffff00007802 */ /* 0x000fe40000000f00 */
[----:B------:R-:W-:-:S03]  /*4390*/  MOV R2, 0x43c0 ;  /* 0x000043c000027802 */ /* 0x000fc60000000f00 */
[----:B------:R1:W-:Y:S04]  /*43a0*/  STS [UR37+0x330], R0 ;  /* 0x00033000ff007988 */ /* 0x0003e80008000825 */
[----:B-1-3-5:R-:W-:Y:S05]  /*43b0*/  CALL.REL.NOINC `($__internal_1_$__cuda_sm10x_tcgen05_guardrail_trap_phase_invalid_during_alloc) ;  /* 0x0000005800d47944 */ /* 0x02afea0003c00000 */
.L_x_85:
[----:B------:R-:W-:Y:S05]  /*43c0*/  WARPSYNC.ALL ;  /* 0x0000000000007948 */ /* 0x000fea0003800000 */
[----:B------:R-:W2:Y:S01]  /*43d0*/  S2UR UR9, SR_CgaCtaId ;  /* 0x00000000000979c3 */ /* 0x000ea20000008800 */
[----:B------:R-:W-:Y:S01]  /*43e0*/  UMOV UR4, 0x400 ;  /* 0x0000040000047882 */ /* 0x000fe20000000000 */
[----:B------:R-:W-:-:S06]  /*43f0*/  NOP ;  /* 0x0000000000007918 */ /* 0x000fcc0000000000 */
[----:B------:R-:W-:Y:S06]  /*4400*/  BAR.ARV 0x6, 0xa0 ;  /* 0x0182800000007b1d */ /* 0x000fec0000002000 */
[----:B------:R-:W4:Y:S01]  /*4410*/  LDCU UR5, c[0x0][0x38c] ;  /* 0x00007180ff0577ac */ /* 0x000f220008000800 */
[----:B------:R-:W-:Y:S01]  /*4420*/  IMAD.MOV.U32 R11, RZ, RZ, 0x1 ;  /* 0x00000001ff0b7424 */ /* 0x000fe200078e00ff */
[----:B------:R-:W-:Y:S01]  /*4430*/  CS2R R8, SRZ ;  /* 0x0000000000087805 */ /* 0x000fe2000001ff00 */
[----:B------:R-:W-:Y:S01]  /*4440*/  IMAD.MOV.U32 R10, RZ, RZ, RZ ;  /* 0x000000ffff0a7224 */ /* 0x000fe200078e00ff */
[----:B------:R-:W-:Y:S01]  /*4450*/  UMOV UR11, URZ ;  /* 0x000000ff000b7c82 */ /* 0x000fe20008000000 */
[----:B------:R-:W-:Y:S01]  /*4460*/  UMOV UR18, URZ ;  /* 0x000000ff00127c82 */ /* 0x000fe20008000000 */
[----:B------:R-:W-:Y:S01]  /*4470*/  UMOV UR20, 0x0 ;  /* 0x0000000000147882 */ /* 0x000fe20000000000 */
[----:B------:R-:W-:Y:S01]  /*4480*/  UMOV UR21, 0x41c04a0 ;  /* 0x041c04a000157882 */ /* 0x000fe20000000000 */
[----:B--2---:R-:W-:Y:S01]  /*4490*/  ULEA UR9, UR9, UR4, 0x18 ;  /* 0x0000000409097291 */ /* 0x004fe2000f8ec0ff */
[----:B------:R-:W2:Y:S03]  /*44a0*/  LDCU UR4, c[0x0][0x38c] ;  /* 0x00007180ff0477ac */ /* 0x000ea60008000800 */
[----:B------:R-:W-:-:S02]  /*44b0*/  UIADD3 UR10, UPT, UPT, UR9, 0x3c00, URZ ;  /* 0x00003c00090a7890 */ /* 0x000fc4000fffe0ff */
[----:B----4-:R-:W-:-:S03]  /*44c0*/  UISETP.GE.AND UP3, UPT, UR5, 0x1, UPT ;  /* 0x000000010500788c */ /* 0x010fc6000bf66270 */
[----:B-1----:R-:W1:Y:S01]  /*44d0*/  LDS R0, [UR9+0x330] ;  /* 0x00033009ff007984 */ /* 0x002e620008000800 */
[----:B------:R-:W-:-:S04]  /*44e0*/  USHF.R.U32.HI UR10, URZ, 0x4, UR10 ;  /* 0x00000004ff0a7899 */ /* 0x000fc8000801160a */
[----:B------:R-:W-:-:S04]  /*44f0*/  ULOP3.LUT UR10, UR10, 0x3fff, URZ, 0xc0, !UPT ;  /* 0x00003fff0a0a7892 */ /* 0x000fc8000f8ec0ff */
[----:B------:R-:W-:Y:S02]  /*4500*/  ULOP3.LUT UR10, UR10, 0x10000, URZ, 0xfc, !UPT ;  /* 0x000100000a0a7892 */ /* 0x000fe4000f8efcff */
[----:B--2---:R-:W-:-:S04]  /*4510*/  UIADD3 UR4, UPT, UPT, UR4, 0x1f, URZ ;  /* 0x0000001f04047890 */ /* 0x004fc8000fffe0ff */
[----:B------:R-:W-:-:S04]  /*4520*/  USHF.R.S32.HI UR8, URZ, 0x1f, UR4 ;  /* 0x0000001fff087899 */ /* 0x000fc80008011404 */
[----:B------:R-:W-:Y:S02]  /*4530*/  ULEA.HI UR8, UR8, UR4, URZ, 0x5 ;  /* 0x0000000408087291 */ /* 0x000fe4000f8f28ff */
[----:B------:R-:W-:Y:S02]  /*4540*/  UIADD3 UR4, UPT, UPT, UR9, 0x16c00, URZ ;  /* 0x00016c0009047890 */ /* 0x000fe4000fffe0ff */
[----:B------:R-:W-:Y:S02]  /*4550*/  USHF.R.S32.HI UR8, URZ, 0x5, UR8 ;  /* 0x00000005ff087899 */ /* 0x000fe40008011408 */
[----:B------:R-:W-:Y:S02]  /*4560*/  USHF.R.U32.HI UR4, URZ, 0x4, UR4 ;  /* 0x00000004ff047899 */ /* 0x000fe40008011604 */
[----:B------:R-:W-:Y:S02]  /*4570*/  UISETP.LT.AND UP0, UPT, UR8, 0x1, UPT ;  /* 0x000000010800788c */ /* 0x000fe4000bf01270 */
[----:B------:R-:W-:-:S02]  /*4580*/  ULOP3.LUT UR4, UR4, 0x3fff, URZ, 0xc0, !UPT ;  /* 0x00003fff04047892 */ /* 0x000fc4000f8ec0ff */
[----:B------:R-:W-:Y:S02]  /*4590*/  USEL UR15, UR8, 0x1, !UP0 ;  /* 0x00000001080f7887 */ /* 0x000fe4000c000000 */
[----:B------:R-:W-:Y:S02]  /*45a0*/  ULOP3.LUT UR4, UR4, 0x10000, URZ, 0xfc, !UPT ;  /* 0x0001000004047892 */ /* 0x000fe4000f8efcff */
[----:B------:R-:W-:Y:S01]  /*45b0*/  UIADD3 UR15, UPT, UPT, -UR15, URZ, URZ ;  /* 0x000000ff0f0f7290 */ /* 0x000fe2000fffe1ff */
[----:B-1----:R-:W-:-:S15]  /*45c0*/  R2UR UR12, R0 ;  /* 0x00000000000c72ca */ /* 0x002fde00000e0000 */
.L_x_94:
[----:B------:R-:W-:Y:S02]  /*45d0*/  LEA R0, R10, UR9, 0x3 ;  /* 0x000000090a007c11 */ /* 0x000fe4000f8e18ff */
[----:B------:R-:W-:Y:S02]  /*45e0*/  SHF.L.U32 R5, R9, 0x1f, RZ ;  /* 0x0000001f09057819 */ /* 0x000fe400000006ff */
[----:B------:R-:W-:Y:S01]  /*45f0*/  PLOP3.LUT P0, PT, PT, PT, UP3, 0x80, 0x8 ;  /* 0x000000000008781c */ /* 0x000fe20003f0f038 */
[----:B------:R-:W-:Y:S01]  /*4600*/  VIADD R3, R0, 0x290 ;  /* 0x0000029000037836 */ /* 0x000fe20000000000 */
[----:B-1----:R-:W1:Y:S02]  /*4610*/  SYNCS.PHASECHK.TRANS64.TRYWAIT P1, [R0+URZ+0x280], R5 ;  /* 0x00028005000075a7 */ /* 0x002e6400080211ff */
[----:B-1--4-:R-:W-:Y:S09]  /*4620*/  @!P1 BRA `(.L_x_88) ;  /* 0x0000005400009947 */ /* 0x012ff20003800000 */
.L_x_214:
[----:B------:R-:W-:Y:S01]  /*4630*/  LEA R4, R10, UR9, 0x4 ;  /* 0x000000090a047c11 */ /* 0x000fe2000f8e20ff */
[----:B------:R-:W-:Y:S01]  /*4640*/  @UP3 ULEA UR5, UR18, UR9, 0x3 ;  /* 0x0000000912053291 */ /* 0x000fe2000f8e18ff */
[----:B------:R-:W-:Y:S01]  /*4650*/  PLOP3.LUT P2, PT, PT, PT, PT, 0x80, 0x8 ;  /* 0x000000000008781c */ /* 0x000fe20003f4f070 */
[----:B------:R-:W-:Y:S01]  /*4660*/  ULEA UR14, UR11, UR9, 0x3 ;  /* 0x000000090b0e7291 */ /* 0x000fe2000f8e18ff */
[----:B------:R-:W-:Y:S02]  /*4670*/  PRMT R3, RZ, 0x654, R3 ;  /* 0x00000654ff037816 */ /* 0x000fe40000000003 */
[----:B-1----:R-:W1:Y:S01]  /*4680*/  LDS.128 R4, [R4+0x310] ;  /* 0x0003100004047984 */ /* 0x002e620000000c00 */
[----:B------:R-:W-:Y:S02]  /*4690*/  @P0 SHF.L.U32 R2, R8, 0x1f, RZ ;  /* 0x0000001f08020819 */ /* 0x000fe400000006ff */
[----:B------:R-:W-:Y:S01]  /*46a0*/  SHF.L.U32 R0, R11, 0x1f, RZ ;  /* 0x0000001f0b007819 */ /* 0x000fe200000006ff */
[----:B------:R-:W-:Y:S01]  /*46b0*/  @!PT LDS RZ, [RZ] ;  /* 0x00000000fffff984 */ /* 0x000fe20000000800 */
[----:B------:R-:W-:Y:S01]  /*46c0*/  @!PT LDS RZ, [RZ] ;  /* 0x00000000fffff984 */ /* 0x000fe20000000800 */
[----:B------:R-:W-:Y:S01]  /*46d0*/  @!PT LDS RZ, [RZ] ;  /* 0x00000000fffff984 */ /* 0x000fe20000000800 */
[----:B------:R-:W-:Y:S01]  /*46e0*/  @!PT LDS RZ, [RZ] ;  /* 0x00000000fffff984 */ /* 0x000fe20000000800 */
[----:B------:R2:W-:Y:S06]  /*46f0*/  MEMBAR.ALL.CTA ;  /* 0x0000000000007992 */ /* 0x0005ec0000008000 */
[----:B--2---:R-:W2:Y:S02]  /*4700*/  FENCE.VIEW.ASYNC.S ;  /* 0x00000000000073c6 */ /* 0x004ea40000000000 */
[----:B--2---:R2:W-:Y:S01]  /*4710*/  SYNCS.ARRIVE.TRANS64.RED.A1T0 RZ, [R3+URZ], RZ ;  /* 0x000000ff03ff79a7 */ /* 0x0045e200081004ff */
[----:B------:R2:W4:Y:S01]  /*4720*/  @P0 SYNCS.PHASECHK.TRANS64.TRYWAIT P2, [UR5], R2 ;  /* 0x00000002ff0005a7 */ /* 0x0005220008041105 */
[----:B-1----:R-:W-:Y:S01]  /*4730*/  LOP3.LUT P1, RZ, R6, 0x1, RZ, 0xc0, !PT ;  /* 0x0000000106ff7812 */ /* 0x002fe2000782c0ff */
[----:B------:R-:W1:Y:S02]  /*4740*/  SYNCS.PHASECHK.TRANS64.TRYWAIT P0, [UR14+0x2c0], R0 ;  /* 0x0002c000ff0075a7 */ /* 0x000e64000800110e */
[----:B-12-4-:R-:W-:Y:S10]  /*4750*/  @!P0 BRA `(.L_x_89) ;  /* 0x0000005000c88947 */ /* 0x016ff40003800000 */
.L_x_216:
[----:B------:R-:W-:Y:S01]  /*4760*/  IADD3 R10, PT, PT, R10, 0x1, RZ ;  /* 0x000000010a0a7810 */ /* 0x000fe20007ffe0ff */
[----:B------:R-:W-:Y:S06]  /*4770*/  BRA.U !UP3, `(.L_x_90) ;  /* 0x000000010b9c7547 */ /* 0x000fec000b800000 */
[----:B------:R-:W-:Y:S02]  /*4780*/  ULEA.HI UR13, UR11, UR11, URZ, 0x1 ;  /* 0x0000000b0b0d7291 */ /* 0x000fe4000f8f08ff */
[----:B------:R-:W-:Y:S02]  /*4790*/  UPLOP3.LUT UP4, UPT, UPT, UPT, UPT, 0x40, 0x4 ;  /* 0x000000000004789c */ /* 0x000fe40003f8e870 */
[----:B------:R-:W-:Y:S02]  /*47a0*/  USHF.R.U32.HI UR5, URZ, 0x1, UR13 ;  /* 0x00000001ff057899 */ /* 0x000fe4000801160d */
[----:B------:R-:W-:Y:S02]  /*47b0*/  ULOP3.LUT UR13, UR13, 0xffe, URZ, 0xc0, !UPT ;  /* 0x00000ffe0d0d7892 */ /* 0x000fe4000f8ec0ff */
[----:B------:R-:W-:Y:S02]  /*47c0*/  UIMAD UR5, UR5, 0x70, UR12 ;  /* 0x00000070050578a4 */ /* 0x000fe4000f8e020c */
[----:B------:R-:W-:Y:S01]  /*47d0*/  UIADD3 UR13, UPT, UPT, -UR13, UR11, URZ ;  /* 0x0000000b0d0d7290 */ /* 0x000fe2000fffe1ff */
[----:B------:R-:W-:Y:S01]  /*47e0*/  UMOV UR17, UR15 ;  /* 0x0000000f00117c82 */ /* 0x000fe20008000000 */
[----:B------:R-:W-:-:S02]  /*47f0*/  UMOV UR16, UR8 ;  /* 0x0000000800107c82 */ /* 0x000fc40008000000 */
[----:B------:R-:W-:-:S03]  /*4800*/  ULEA UR13, UR13, UR5, 0x14 ;  /* 0x000000050d0d7291 */ /* 0x000fc6000f8ea0ff */
[----:B------:R-:W-:-:S09]  /*4810*/  UMOV UR5, UR18 ;  /* 0x0000001200057c82 */ /* 0x000fd20008000000 */
.L_x_93:
[----:B------:R-:W-:Y:S02]  /*4820*/  UIADD3 UR17, UPT, UPT, UR17, 0x1, URZ ;  /* 0x0000000111117890 */ /* 0x000fe4000fffe0ff */
[----:B--2---:R-:W-:Y:S02]  /*4830*/  ULEA UR7, UR5, UR9, 0x3 ;  /* 0x0000000905077291 */ /* 0x004fe4000f8e18ff */
[----:B------:R-:W-:Y:S01]  /*4840*/  UISETP.NE.AND UP0, UPT, UR17, URZ, UPT ;  /* 0x000000ff1100728c */ /* 0x000fe2000bf05270 */
[----:B----4-:R-:W-:Y:S10]  /*4850*/  @P2 BRA `(.L_x_91) ;  /* 0x00000000000c2947 */ /* 0x010ff40003800000 */
[----:B-1----:R-:W-:Y:S04]  /*4860*/  SHF.L.U32 R3, R8, 0x1f, RZ ;  /* 0x0000001f08037819 */ /* 0x002fe800000006ff */
[----:B------:R-:W1:Y:S02]  /*4870*/  SYNCS.PHASECHK.TRANS64.TRYWAIT P0, [UR7], R3 ;  /* 0x00000003ff0075a7 */ /* 0x000e640008001107 */
[----:B-1----:R-:W-:Y:S05]  /*4880*/  @!P0 BRA `(.L_x_92) ;  /* 0x0000005000948947 */ /* 0x002fea0003800000 */
.L_x_91:
[----:B------:R-:W-:Y:S01]  /*4890*/  UISETP.NE.AND UP1, UPT, UR16, 0x1, UPT ;  /* 0x000000011000788c */ /* 0x000fe2000bf25270 */
[----:B------:R-:W-:Y:S01]  /*48a0*/  PLOP3.LUT P2, PT, PT, PT, PT, 0x80, 0x8 ;  /* 0x000000000008781c */ /* 0x000fe20003f4f070 */
[----:B------:R-:W-:Y:S02]  /*48b0*/  UIADD3 UR18, UPT, UPT, UR5, 0x1, URZ ;  /* 0x0000000105127890 */ /* 0x000fe4000fffe0ff */
[----:B------:R-:W-:Y:S02]  /*48c0*/  UIMAD UR6, UR5, 0xe0, UR4 ;  /* 0x000000e0050678a4 */ /* 0x000fe4000f8e0204 */
[----:B------:R-:W-:Y:S01]  /*48d0*/  UISETP.NE.AND UP2, UPT, UR18, 0x26, UPT ;  /* 0x000000261200788c */ /* 0x000fe2000bf45270 */
[----:B------:R-:W-:Y:S01]  /*48e0*/  PLOP3.LUT P0, PT, PT, PT, UP1, 0x80, 0x8 ;  /* 0x000000000008781c */ /* 0x000fe20003f0f018 */
[----:B------:R-:W-:Y:S02]  /*48f0*/  UIADD3 UR16, UPT, UPT, UR16, -0x1, URZ ;  /* 0xffffffff10107890 */ /* 0x000fe4000fffe0ff */
[----:B------:R-:W-:Y:S02]  /*4900*/  USEL UR22, URZ, 0x1, UP2 ;  /* 0x00000001ff167887 */ /* 0x000fe40009000000 */
[----:B------:R-:W-:Y:S01]  /*4910*/  USEL UR18, UR18, URZ, UP2 ;  /* 0x000000ff12127287 */ /* 0x000fe20009000000 */
[----:B------:R-:W-:Y:S03]  /*4920*/  UMOV UR23, 0xc0004010 ;  /* 0xc000401000177882 */ /* 0x000fe60000000000 */
[----:B------:R-:W-:Y:S01]  /*4930*/  @UP1 ULEA UR19, UR18, UR9, 0x3 ;  /* 0x0000000912131291 */ /* 0x000fe2000f8e18ff */
[----:B------:R-:W-:Y:S01]  /*4940*/  LOP3.LUT R8, R8, UR22, RZ, 0x3c, !PT ;  /* 0x0000001608087c12 */ /* 0x000fe2000f8e3cff */
[----:B------:R-:W-:Y:S03]  /*4950*/  ULEA UR22, UR5, UR10, 0x7 ;  /* 0x0000000a05167291 */ /* 0x000fe6000f8e38ff */
[----:B-1----:R-:W-:Y:S01]  /*4960*/  @P0 SHF.L.U32 R0, R8, 0x1f, RZ ;  /* 0x0000001f08000819 */ /* 0x002fe200000006ff */
[----:B------:R-:W-:Y:S03]  /*4970*/  UMOV UR5, UR18 ;  /* 0x0000001200057c82 */ /* 0x000fe60008000000 */
[----:B------:R2:W4:Y:S01]  /*4980*/  @P0 SYNCS.PHASECHK.TRANS64.TRYWAIT P2, [UR19], R0 ;  /* 0x00000000ff0005a7 */ /* 0x0005220008041113 */
[----:B------:R-:W-:Y:S03]  /*4990*/  UIADD3 UR19, UPT, UPT, UR7, 0x130, URZ ;  /* 0x0000013007137890 */ /* 0x000fe6000fffe0ff */
[----:B------:R-:W-:Y:S02]  /*49a0*/  UMOV UR7, 0xc0004010 ;  /* 0xc000401000077882 */ /* 0x000fe40000000000 */
[----:B------:R2:W-:Y:S01]  /*49b0*/  UTCIMMA gdesc[UR22], gdesc[UR6], tmem[UR13], tmem[UR20], idesc[UR21], UP4 ;  /* 0x00ff1406160075ea */ /* 0x0005e2000a00010d */
[----:B------:R-:W-:Y:S03]  /*49c0*/  UPLOP3.LUT UP4, UPT, UPT, UPT, UPT, 0x80, 0x8 ;  /* 0x000000000008789c */ /* 0x000fe60003f8f070 */
[----:B------:R2:W-:Y:S01]  /*49d0*/  UTCBAR [UR19], URZ ;  /* 0x000000ff130073e9 */ /* 0x0005e200080000ff */
[----:B------:R-:W-:Y:S07]  /*49e0*/  BRA.U UP0, `(.L_x_93) ;  /* 0xfffffffd008c7547 */ /* 0x000fee000b83ffff */
.L_x_90:
[----:B------:R-:W-:Y:S01]  /*49f0*/  UIADD3 UR11, UPT, UPT, UR11, 0x1, URZ ;  /* 0x000000010b0b7890 */ /* 0x000fe2000fffe0ff */
[C---:B------:R-:W-:Y:S01]  /*4a00*/  ISETP.NE.AND P0, PT, R10.reuse, 0x2, PT ;  /* 0x000000020a00780c */ /* 0x040fe20003f05270 */
[----:B------:R-:W-:Y:S02]  /*4a10*/  UIADD3 UR14, UPT, UPT, UR14, 0x2a0, URZ ;  /* 0x000002a00e0e7890 */ /* 0x000fe4000fffe0ff */
[----:B------:R-:W-:Y:S01]  /*4a20*/  UISETP.NE.AND UP0, UPT, UR11, 0x4, UPT ;  /* 0x000000040b00788c */ /* 0x000fe2000bf05270 */
[----:B-12---:R-:W-:Y:S02]  /*4a30*/  SEL R0, RZ, 0x1, P0 ;  /* 0x00000001ff007807 */ /* 0x006fe40000000000 */
[----:B------:R-:W-:Y:S01]  /*4a40*/  SEL R10, R10, RZ, P0 ;  /* 0x000000ff0a0a7207 */ /* 0x000fe20000000000 */
[----:B------:R-:W-:Y:S01]  /*4a50*/  USEL UR5, URZ, 0x1, UP0 ;  /* 0x00000001ff057887 */ /* 0x000fe20008000000 */
[----:B------:R-:W-:Y:S01]  /*4a60*/  LOP3.LUT R9, R9, R0, RZ, 0x3c, !PT ;  /* 0x0000000009097212 */ /* 0x000fe200078e3cff */
[----:B------:R-:W-:Y:S01]  /*4a70*/  USEL UR11, UR11, URZ, UP0 ;  /* 0x000000ff0b0b7287 */ /* 0x000fe20008000000 */
[----:B------:R1:W-:Y:S03]  /*4a80*/  UTCBAR [UR14], URZ ;  /* 0x000000ff0e0073e9 */ /* 0x0003e600080000ff */
[----:B------:R-:W-:Y:S01]  /*4a90*/  LOP3.LUT R11, R11, UR5, RZ, 0x3c, !PT ;  /* 0x000000050b0b7c12 */ /* 0x000fe2000f8e3cff */
[----:B------:R-:W-:Y:S07]  /*4aa0*/  @P1 BRA `(.L_x_94) ;  /* 0xfffffff800c81947 */ /* 0x000fee000383ffff */
[----:B------:R-:W2:Y:S01]  /*4ab0*/  S2UR UR4, SR_CgaCtaId ;  /* 0x00000000000479c3 */ /* 0x000ea20000008800 */
[----:B------:R-:W-:Y:S01]  /*4ac0*/  ELECT P0, URZ, PT ;  /* 0x0000000000ff782f */ /* 0x000fe20003800000 */
[----:B------:R-:W-:Y:S01]  /*4ad0*/  IMAD.MOV.U32 R0, RZ, RZ, 0x1 ;  /* 0x00000001ff007424 */ /* 0x000fe200078e00ff */
[----:B------:R-:W-:Y:S01]  /*4ae0*/  UIADD3 UR9, UPT, UPT, UR9, 0x2c0, URZ ;  /* 0x000002c009097890 */ /* 0x000fe2000fffe0ff */
[----:B------:R-:W-:Y:S01]  /*4af0*/  SHF.L.U32 R3, R11, 0x1f, RZ ;  /* 0x0000001f0b037819 */ /* 0x000fe200000006ff */
[----:B------:R-:W-:-:S03]  /*4b00*/  UMOV UR5, 0x40 ;  /* 0x0000004000057882 */ /* 0x000fc60000000000 */
[----:B------:R-:W-:Y:S01]  /*4b10*/  UVIRTCOUNT.DEALLOC.SMPOOL 0x80 ;  /* 0x000000800000784c */ /* 0x000fe20000000000 */
[----:B--2---:R-:W-:Y:S02]  /*4b20*/  ULEA UR4, UR4, UR5, 0x18 ;  /* 0x0000000504047291 */ /* 0x004fe4000f8ec0ff */
[----:B------:R-:W-:-:S07]  /*4b30*/  ULEA UR5, UR11, UR9, 0x3 ;  /* 0x000000090b057291 */ /* 0x000fce000f8e18ff */
[----:B------:R2:W-:Y:S02]  /*4b40*/  @P0 STS.U8 [UR4+0x1c], R0 ;  /* 0x00001c00ff000988 */ /* 0x0005e40008000004 */
[----:B------:R-:W3:Y:S02]  /*4b50*/  SYNCS.PHASECHK.TRANS64.TRYWAIT P0, [UR5], R3 ;  /* 0x00000003ff0075a7 */ /* 0x000ee40008001105 */
[----:B--23--:R-:W-:Y:S05]  /*4b60*/  @!P0 BRA `(.L_x_95) ;  /* 0x0000004c00f48947 */ /* 0x00cfea0003800000 */
.L_x_219:
[----:B------:R-:W-:-:S04]  /*4b70*/  UIADD3 UR6, UPT, UPT, UR11, 0x1, URZ ;  /* 0x000000010b067890 */ /* 0x000fc8000fffe0ff */
[----:B------:R-:W-:-:S04]  /*4b80*/  UISETP.NE.AND UP0, UPT, UR6, 0x4, UPT ;  /* 0x000000040600788c */ /* 0x000fc8000bf05270 */
[----:B------:R-:W-:Y:S02]  /*4b90*/  USEL UR7, URZ, 0x1, UP0 ;  /* 0x00000001ff077887 */ /* 0x000fe40008000000 */
[----:B------:R-:W-:-:S04]  /*4ba0*/  USEL UR6, UR6, URZ, UP0 ;  /* 0x000000ff06067287 */ /* 0x000fc80008000000 */
[----:B------:R-:W-:Y:S01]  /*4bb0*/  ULEA UR5, UR6, UR9, 0x3 ;  /* 0x0000000906057291 */ /* 0x000fe2000f8e18ff */
[----:B------:R-:W-:-:S04]  /*4bc0*/  LOP3.LUT R2, R11, UR7, RZ, 0x3c, !PT ;  /* 0x000000070b027c12 */ /* 0x000fc8000f8e3cff */
[----:B--2---:R-:W-:-:S04]  /*4bd0*/  SHF.L.U32 R3, R2, 0x1f, RZ ;  /* 0x0000001f02037819 */ /* 0x004fc800000006ff */
[----:B------:R-:W2:Y:S02]  /*4be0*/  SYNCS.PHASECHK.TRANS64.TRYWAIT P0, [UR5], R3 ;  /* 0x00000003ff0075a7 */ /* 0x000ea40008001105 */
[----:B--2---:R-:W-:Y:S05]  /*4bf0*/  @!P0 BRA `(.L_x_96) ;  /* 0x0000004c00e88947 */ /* 0x004fea0003800000 */
.L_x_221:
        /* <DEDUP_REMOVED lines=9> */
.L_x_223:
[----:B------:R-:W-:-:S04]  /*4c90*/  UIADD3 UR6, UPT, UPT, UR6, 0x1, URZ ;  /* 0x0000000106067890 */ /* 0x000fc8000fffe0ff */
[----:B------:R-:W-:-:S04]  /*4ca0*/  UISETP.NE.AND UP0, UPT, UR6, 0x4, UPT ;  /* 0x000000040600788c */ /* 0x000fc8000bf05270 */
[----:B------:R-:W-:Y:S02]  /*4cb0*/  USEL UR5, URZ, 0x1, UP0 ;  /* 0x00000001ff057887 */ /* 0x000fe40008000000 */
[----:B------:R-:W-:-:S04]  /*4cc0*/  USEL UR6, UR6, URZ, UP0 ;  /* 0x000000ff06067287 */ /* 0x000fc80008000000 */
[----:B------:R-:W-:Y:S01]  /*4cd0*/  ULEA UR6, UR6, UR9, 0x3 ;  /* 0x0000000906067291 */ /* 0x000fe2000f8e18ff */
[----:B--2---:R-:W-:-:S04]  /*4ce0*/  LOP3.LUT R3, R2, UR5, RZ, 0x3c, !PT ;  /* 0x0000000502037c12 */ /* 0x004fc8000f8e3cff */
[----:B------:R-:W-:-:S04]  /*4cf0*/  SHF.L.U32 R3, R3, 0x1f, RZ ;  /* 0x0000001f03037819 */ /* 0x000fc800000006ff */
[----:B------:R-:W2:Y:S02]  /*4d00*/  SYNCS.PHASECHK.TRANS64.TRYWAIT P0, [UR6], R3 ;  /* 0x00000003ff0075a7 */ /* 0x000ea40008001106 */
[----:B--2---:R-:W-:Y:S05]  /*4d10*/  @!P0 BRA `(.L_x_98) ;  /* 0x0000004c00d08947 */ /* 0x004fea0003800000 */
.L_x_225:
[----:B------:R-:W-:Y:S01]  /*4d20*/  NOP ;  /* 0x0000000000007918 */ /* 0x000fe20000000000 */
[----:B--2---:R-:W2:Y:S01]  /*4d30*/  LDS R0, [UR4+0x14] ;  /* 0x00001404ff007984 */ /* 0x004ea20008000800 */
[----:B------:R-:W-:Y:S01]  /*4d40*/  ULOP3.LUT UR6, UR12, 0xffff, URZ, 0xc0, !UPT ;  /* 0x0000ffff0c067892 */ /* 0x000fe2000f8ec0ff */
[----:B------:R-:W-:Y:S01]  /*4d50*/  UMOV UR8, 0xffff ;  /* 0x0000ffff00087882 */ /* 0x000fe20000000000 */
[----:B------:R-:W-:Y:S02]  /*4d60*/  UMOV UR5, 0x1 ;  /* 0x0000000100057882 */ /* 0x000fe40000000000 */
[----:B------:R-:W-:-:S04]  /*4d70*/  USHF.R.U32.HI UR6, URZ, 0x5, UR6 ;  /* 0x00000005ff067899 */ /* 0x000fc80008011606 */
[----:B------:R-:W-:Y:S02]  /*4d80*/  USHF.L.U32 UR8, UR8, UR6, URZ ;  /* 0x0000000608087299 */ /* 0x000fe400080006ff */
[----:B------:R-:W-:-:S04]  /*4d90*/  USHF.L.U32 UR5, UR5, UR6, URZ ;  /* 0x0000000605057299 */ /* 0x000fc800080006ff */
[----:B--2---:R-:W-:-:S04]  /*4da0*/  LOP3.LUT R0, R0, UR8, RZ, 0xc0, !PT ;  /* 0x0000000800007c12 */ /* 0x004fc8000f8ec0ff */
[----:B------:R-:W-:-:S13]  /*4db0*/  ISETP.NE.AND P0, PT, R0, UR8, PT ;  /* 0x0000000800007c0c */ /* 0x000fda000bf05270 */
[----:B------:R-:W-:Y:S05]  /*4dc0*/  @P0 BRA `(.L_x_99) ;  /* 0x0000000000580947 */ /* 0x000fea0003800000 */
[----:B------:R-:W2:Y:S02]  /*4dd0*/  LDS R0, [UR4+0x18] ;  /* 0x00001804ff007984 */ /* 0x000ea40008000800 */
[----:B--2---:R-:W-:-:S04]  /*4de0*/  LOP3.LUT R0, R0, UR5, RZ, 0xc0, !PT ;  /* 0x0000000500007c12 */ /* 0x004fc8000f8ec0ff */
[----:B------:R-:W-:-:S13]  /*4df0*/  ISETP.NE.AND P0, PT, R0, UR5, PT ;  /* 0x0000000500007c0c */ /* 0x000fda000bf05270 */
[----:B------:R-:W-:Y:S05]  /*4e00*/  @P0 BRA `(.L_x_100) ;  /* 0x00000000003c0947 */ /* 0x000fea0003800000 */
[----:B------:R-:W2:Y:S01]  /*4e10*/  S2R R2, SR_LANEID ;  /* 0x0000000000027919 */ /* 0x000ea20000000000 */
[----:B------:R-:W-:Y:S01]  /*4e20*/  ULOP3.LUT UR8, URZ, UR8, URZ, 0x33, !UPT ;  /* 0x00000008ff087292 */ /* 0x000fe2000f8e33ff */
[----:B------:R-:W-:Y:S01]  /*4e30*/  LOP3.LUT R4, RZ, UR5, RZ, 0x33, !PT ;  /* 0x00000005ff047c12 */ /* 0x000fe2000f8e33ff */
[----:B------:R-:W-:Y:S02]  /*4e40*/  VOTEU.ANY UR7, UPT, PT ;  /* 0x0000000000077886 */ /* 0x000fe400038e0100 */
[----:B------:R-:W-:Y:S01]  /*4e50*/  UFLO.U32 UR7, UR7 ;  /* 0x00000007000772bd */ /* 0x000fe200080e0000 */
[----:B------:R-:W3:Y:S01]  /*4e60*/  REDUX UR5, R4 ;  /* 0x00000000040573c4 */ /* 0x000ee20000000000 */
[----:B------:R-:W-:-:S06]  /*4e70*/  IMAD.U32 R0, RZ, RZ, UR8 ;  /* 0x00000008ff007e24 */ /* 0x000fcc000f8e00ff */
[----:B------:R1:W-:Y:S01]  /*4e80*/  UTCATOMSWS.AND URZ, UR8 ;  /* 0x0000000800ff79e3 */ /* 0x0003e20008000000 */
[----:B------:R-:W4:Y:S01]  /*4e90*/  REDUX UR6, R0 ;  /* 0x00000000000673c4 */ /* 0x000f220000000000 */
[----:B--2---:R-:W-:Y:S01]  /*4ea0*/  ISETP.EQ.U32.AND P0, PT, R2, UR7, PT ;  /* 0x0000000702007c0c */ /* 0x004fe2000bf02070 */
[----:B---3--:R-:W-:Y:S01]  /*4eb0*/  IMAD.U32 R2, RZ, RZ, UR5 ;  /* 0x00000005ff027e24 */ /* 0x008fe2000f8e00ff */
[----:B----4-:R-:W-:-:S11]  /*4ec0*/  MOV R3, UR6 ;  /* 0x0000000600037c02 */ /* 0x010fd60008000f00 */
[----:B------:R1:W-:Y:S04]  /*4ed0*/  @P0 ATOMS.AND RZ, [UR4+0x14], R3 ;  /* 0x00001403ffff098c */ /* 0x0003e8000a800004 */
[----:B------:R1:W-:Y:S01]  /*4ee0*/  @P0 ATOMS.AND RZ, [UR4+0x18], R2 ;  /* 0x00001802ffff098c */ /* 0x0003e2000a800004 */
[----:B------:R-:W-:Y:S05]  /*4ef0*/  BRA `(.L_x_101) ;  /* 0x0000000000147947 */ /* 0x000fea0003800000 */
.L_x_100:
[----:B------:R-:W-:Y:S02]  /*4f00*/  MOV R2, 0x4f20 ;  /* 0x00004f2000027802 */ /* 0x000fe40000000f00 */
[----:B-1--45:R-:W-:Y:S05]  /*4f10*/  CALL.REL.NOINC `($__internal_0_$__cuda_sm10x_tcgen05_guardrail_trap_col_being_dealloced_not_returned_by_alloc) ;  /* 0x0000004c00f07944 */ /* 0x032fea0003c00000 */
[----:B------:R-:W-:Y:S05]  /*4f20*/  BRA `(.L_x_101) ;  /* 0x0000000000087947 */ /* 0x000fea0003800000 */
.L_x_99:
[----:B------:R-:W-:Y:S02]  /*4f30*/  MOV R2, 0x4f50 ;  /* 0x00004f5000027802 */ /* 0x000fe40000000f00 */
[----:B-1--45:R-:W-:Y:S05]  /*4f40*/  CALL.REL.NOINC `($__internal_2_$__cuda_sm10x_tcgen05_guardrail_trap_unallocated_columns_being_dealloced) ;  /* 0x0000004c00fc7944 */ /* 0x032fea0003c00000 */
.L_x_101:
[----:B------:R-:W-:Y:S01]  /*4f50*/  NOP ;  /* 0x0000000000007918 */ /* 0x000fe20000000000 */
[----:B-1----:R-:W-:Y:S05]  /*4f60*/  EXIT ;  /* 0x000000000000794d */ /* 0x002fea0003800000 */
.L_x_83:
[----:B------:R-:W-:-:S09]  /*4f70*/  UISETP.NE.OR UP2, UPT, UR8, 0x3, !UP2 ;  /* 0x000000030800788c */ /* 0x000fd2000d745670 */
[----:B------:R-:W-:Y:S05]  /*4f80*/  BRA.U UP2, `(.L_x_102) ;  /* 0x0000000d02647547 */ /* 0x000fea000b800000 */
[----:B------:R-:W1:Y:S01]  /*4f90*/  LDC R0, c[0x0][0xb30] ;  /* 0x0002cc00ff007b82 */ /* 0x000e620000000800 */
[----:B------:R-:W2:Y:S01]  /*4fa0*/  LDCU.64 UR8, c[0x0][0x888] ;  /* 0x00011100ff0877ac */ /* 0x000ea20008000a00 */
[----:B------:R-:W-:Y:S02]  /*4fb0*/  HFMA2 R29, -RZ, RZ, 0, 0 ;  /* 0x00000000ff1d7431 */ /* 0x000fe400000001ff */
[----:B------:R-:W-:Y:S01]  /*4fc0*/  IMAD.MOV.U32 R31, RZ, RZ, 0x1 ;  /* 0x00000001ff1f7424 */ /* 0x000fe200078e00ff */
[----:B------:R-:W-:Y:S01]  /*4fd0*/  MOV R21, 0x1c00 ;  /* 0x00001c0000157802 */ /* 0x000fe20000000f00 */
[----:B------:R-:W4:Y:S01]  /*4fe0*/  LDCU.64 UR4, c[0x0][0x890] ;  /* 0x00011200ff0477ac */ /* 0x000f220008000a00 */
[----:B------:R-:W-:Y:S01]  /*4ff0*/  IMAD.MOV.U32 R30, RZ, RZ, RZ ;  /* 0x000000ffff1e7224 */ /* 0x000fe200078e00ff */
[----:B------:R-:W3:Y:S01]  /*5000*/  LDC R19, c[0x0][0x370] ;  /* 0x0000dc00ff137b82 */ /* 0x000ee20000000800 */
[----:B------:R-:W-:Y:S01]  /*5010*/  UMOV UR7, 0x400 ;  /* 0x0000040000077882 */ /* 0x000fe20000000000 */
[----:B------:R-:W-:-:S02]  /*5020*/  UPLOP3.LUT UP1, UPT, UPT, UPT, UPT, 0x40, 0x4 ;  /* 0x000000000004789c */ /* 0x000fc40003f2e870 */
[----:B------:R-:W-:-:S04]  /*5030*/  ULEA UR7, UR37, UR7, 0x18 ;  /* 0x0000000725077291 */ /* 0x000fc8000f8ec0ff */
[----:B------:R-:W3:Y:S01]  /*5040*/  LDC R2, c[0x0][0xb0c] ;  /* 0x0002c300ff027b82 */ /* 0x000ee20000000800 */
[----:B--2---:R-:W-:Y:S02]  /*5050*/  UISETP.NE.U32.AND UP5, UPT, UR8, URZ, UPT ;  /* 0x000000ff0800728c */ /* 0x004fe4000bfa5070 */
[----:B------:R-:W-:Y:S02]  /*5060*/  UIADD3 UR8, UPT, UPT, UR7, 0x260, URZ ;  /* 0x0000026007087890 */ /* 0x000fe4000fffe0ff */
[----:B----4-:R-:W-:-:S03]  /*5070*/  UISETP.NE.U32.AND UP6, UPT, UR4, URZ, UPT ;  /* 0x000000ff0400728c */ /* 0x010fc6000bfc5070 */
[----:B------:R-:W2:Y:S01]  /*5080*/  LDC R18, c[0x0][0xb20] ;  /* 0x0002c800ff127b82 */ /* 0x000ea20000000800 */
[----:B-1----:R-:W-:Y:S01]  /*5090*/  ISETP.NE.AND P1, PT, R0, 0x1, PT ;  /* 0x000000010000780c */ /* 0x002fe20003f25270 */
[----:B------:R-:W-:Y:S02]  /*50a0*/  UISETP.NE.AND.EX UP5, UPT, UR9, URZ, UPT, UP5 ;  /* 0x000000ff0900728c */ /* 0x000fe4000bfa5350 */
[----:B------:R-:W-:Y:S02]  /*50b0*/  UPRMT UR37, UR37, 0x654, UR8 ;  /* 0x0000065425257896 */ /* 0x000fe40008000008 */
[----:B------:R-:W-:Y:S02]  /*50c0*/  UISETP.NE.AND.EX UP6, UPT, UR5, URZ, UPT, UP6 ;  /* 0x000000ff0500728c */ /* 0x000fe4000bfc5360 */
[----:B------:R-:W1:Y:S08]  /*50d0*/  LDC.64 R32, c[0x0][0x348] ;  /* 0x0000d200ff207b82 */ /* 0x000e700000000a00 */
[----:B------:R-:W4:Y:S08]  /*50e0*/  LDC.64 R16, c[0x0][0xb10] ;  /* 0x0002c400ff107b82 */ /* 0x000f300000000a00 */
[----:B------:R-:W1:Y:S08]  /*50f0*/  LDC.64 R6, c[0x0][0xb18] ;  /* 0x0002c600ff067b82 */ /* 0x000e700000000a00 */
[----:B------:R-:W1:Y:S08]  /*5100*/  LDC.64 R4, c[0x0][0xb28] ;  /* 0x0002ca00ff047b82 */ /* 0x000e700000000a00 */
[----:B--23--:R-:W1:Y:S02]  /*5110*/  LDC R20, c[0x0][0x374] ;  /* 0x0000dd00ff147b82 */ /* 0x00ce640000000800 */
.L_x_110:
[C---:B------:R-:W-:Y:S02]  /*5120*/  LEA R0, R30.reuse, UR7, 0x3 ;  /* 0x000000071e007c11 */ /* 0x040fe4000f8e18ff */
[----:B------:R-:W-:Y:S02]  /*5130*/  SHF.L.U32 R3, R29, 0x1f, RZ ;  /* 0x0000001f1d037819 */ /* 0x000fe400000006ff */
[----:B------:R-:W-:Y:S02]  /*5140*/  LEA R24, R30, UR7, 0x4 ;  /* 0x000000071e187c11 */ /* 0x000fe4000f8e20ff */
[----:B------:R-:W2:Y:S02]  /*5150*/  SYNCS.PHASECHK.TRANS64.TRYWAIT P0, [R0+URZ+0x280], R3 ;  /* 0x00028003000075a7 */ /* 0x000ea400080011ff */
[----:B--23--:R-:W-:Y:S05]  /*5160*/  @!P0 BRA `(.L_x_103) ;  /* 0x0000004800d48947 */ /* 0x00cfea0003800000 */
.L_x_226:
[----:B------:R-:W-:Y:S01]  /*5170*/  ISETP.GE.AND P0, PT, R22, 0x1, PT ;  /* 0x000000011600780c */ /* 0x000fe20003f06270 */
[----:B------:R-:W3:Y:S01]  /*5180*/  LDS.128 R24, [R24+0x310] ;  /* 0x0003100018187984 */ /* 0x000ee20000000c00 */
[----:B------:R-:W-:Y:S01]  /*5190*/  ISETP.NE.U32.AND P4, PT, RZ, UR4, PT ;  /* 0x00000004ff007c0c */ /* 0x000fe2000bf85070 */
[----:B--2---:R-:W-:Y:S01]  /*51a0*/  VIADD R0, R0, 0x290 ;  /* 0x0000029000007836 */ /* 0x004fe20000000000 */
[----:B------:R-:W-:Y:S02]  /*51b0*/  SHF.L.U32 R23, R31, 0x1f, RZ ;  /* 0x0000001f1f177819 */ /* 0x000fe400000006ff */
[----:B------:R-:W-:Y:S02]  /*51c0*/  ISETP.NE.AND.EX P4, PT, RZ, UR5, PT, P4 ;  /* 0x00000005ff007c0c */ /* 0x000fe4000bf85340 */
[----:B------:R-:W-:Y:S01]  /*51d0*/  PRMT R0, RZ, 0x654, R0 ;  /* 0x00000654ff007816 */ /* 0x000fe20000000000 */
[----:B------:R-:W-:Y:S01]  /*51e0*/  @!PT LDS RZ, [RZ] ;  /* 0x00000000fffff984 */ /* 0x000fe20000000800 */
[----:B------:R-:W-:Y:S01]  /*51f0*/  @!PT LDS RZ, [RZ] ;  /* 0x00000000fffff984 */ /* 0x000fe20000000800 */
[----:B------:R-:W-:Y:S01]  /*5200*/  @!PT LDS RZ, [RZ] ;  /* 0x00000000fffff984 */ /* 0x000fe20000000800 */
[----:B------:R-:W-:Y:S01]  /*5210*/  @!PT LDS RZ, [RZ] ;  /* 0x00000000fffff984 */ /* 0x000fe20000000800 */
[----:B------:R2:W-:Y:S06]  /*5220*/  MEMBAR.ALL.CTA ;  /* 0x0000000000007992 */ /* 0x0005ec0000008000 */
[----:B--2---:R-:W2:Y:S02]  /*5230*/  FENCE.VIEW.ASYNC.S ;  /* 0x00000000000073c6 */ /* 0x004ea40000000000 */
[----:B--2---:R2:W-:Y:S01]  /*5240*/  SYNCS.ARRIVE.TRANS64.RED.A1T0 RZ, [R0+URZ], RZ ;  /* 0x000000ff00ff79a7 */ /* 0x0045e200081004ff */
[----:B---3--:R-:W-:Y:S11]  /*5250*/  LOP3.LUT P3, RZ, R26, 0x1, RZ, 0xc0, !PT ;  /* 0x000000011aff7812 */ /* 0x008ff6000786c0ff */
[----:B------:R-:W-:Y:S02]  /*5260*/  @!UPT UIADD3 URZ, UPT, UPT, URZ, URZ, URZ ;  /* 0x000000fffffff290 */ /* 0x000fe4000fffe0ff */
[----:B------:R-:W-:Y:S02]  /*5270*/  @P3 MOV R13, R24 ;  /* 0x00000018000d3202 */ /* 0x000fe40000000f00 */
[----:B------:R-:W-:Y:S01]  /*5280*/  @P3 LOP3.LUT R8, R25, 0xffff, RZ, 0xc0, !PT ;  /* 0x0000ffff19083812 */ /* 0x000fe200078ec0ff */
[----:B--2---:R-:W-:Y:S06]  /*5290*/  @!P0 BRA `(.L_x_104) ;  /* 0x0000000000a48947 */ /* 0x004fec0003800000 */
[----:B-1----:R-:W-:Y:S01]  /*52a0*/  IMAD.HI.U32 R35, R20, R7, RZ ;  /* 0x0000000714237227 */ /* 0x002fe200078e00ff */
[----:B------:R-:W-:Y:S02]  /*52b0*/  ISETP.NE.AND P0, PT, R6, 0x1, PT ;  /* 0x000000010600780c */ /* 0x000fe40003f05270 */
[----:B------:R-:W-:Y:S01]  /*52c0*/  ISETP.NE.AND P2, PT, R22, 0x1, PT ;  /* 0x000000011600780c */ /* 0x000fe20003f45270 */
[----:B----4-:R-:W-:Y:S01]  /*52d0*/  IMAD.HI.U32 R34, R19, R16, RZ ;  /* 0x0000001013227227 */ /* 0x010fe200078e00ff */
[----:B------:R-:W-:Y:S02]  /*52e0*/  SHF.R.U32.HI R35, RZ, R18, R35 ;  /* 0x00000012ff237219 */ /* 0x000fe40000011623 */
[----:B------:R-:W-:Y:S01]  /*52f0*/  ISETP.NE.AND P5, PT, R2, 0x1, PT ;  /* 0x000000010200780c */ /* 0x000fe20003fa5270 */
[----:B------:R-:W-:Y:S01]  /*5300*/  IMAD.HI.U32 R36, R13, R16, RZ ;  /* 0x000000100d247227 */ /* 0x000fe200078e00ff */
[----:B------:R-:W-:Y:S02]  /*5310*/  SHF.R.U32.HI R34, RZ, R17, R34 ;  /* 0x00000011ff227219 */ /* 0x000fe40000011622 */
[----:B------:R-:W-:Y:S01]  /*5320*/  SEL R3, R20, R35, !P0 ;  /* 0x0000002314037207 */ /* 0x000fe20004000000 */
[C---:B------:R-:W-:Y:S01]  /*5330*/  IMAD.HI.U32 R35, R8.reuse, R7, RZ ;  /* 0x0000000708237227 */ /* 0x040fe200078e00ff */
[----:B------:R-:W-:Y:S02]  /*5340*/  SEL R11, R19, R34, !P5 ;  /* 0x00000022130b7207 */ /* 0x000fe40006800000 */
[----:B------:R-:W-:Y:S01]  /*5350*/  SHF.R.U32.HI R36, RZ, R17, R36 ;  /* 0x00000011ff247219 */ /* 0x000fe20000011624 */
[----:B------:R-:W-:Y:S01]  /*5360*/  IMAD.HI.U32 R38, R3, R4, RZ ;  /* 0x0000000403267227 */ /* 0x000fe200078e00ff */
[----:B------:R-:W-:Y:S03]  /*5370*/  SHF.R.U32.HI R35, RZ, R18, R35 ;  /* 0x00000012ff237219 */ /* 0x000fe60000011623 */
[----:B------:R-:W-:Y:S01]  /*5380*/  IMAD.HI.U32 R34, R11, R4, RZ ;  /* 0x000000040b227227 */ /* 0x000fe200078e00ff */
[----:B------:R-:W-:Y:S02]  /*5390*/  @P2 SHF.R.U32.HI R3, RZ, R5, R38 ;  /* 0x00000005ff032219 */ /* 0x000fe40000011626 */
[----:B------:R-:W-:Y:S02]  /*53a0*/  SEL R9, R8, R35, !P0 ;  /* 0x0000002308097207 */ /* 0x000fe40004000000 */
[----:B------:R-:W-:Y:S01]  /*53b0*/  @P2 SHF.R.U32.HI R11, RZ, R5, R34 ;  /* 0x00000005ff0b2219 */ /* 0x000fe20000011622 */
[C---:B------:R-:W-:Y:S01]  /*53c0*/  IMAD R10, R22.reuse, R3, RZ ;  /* 0x00000003160a7224 */ /* 0x040fe200078e02ff */
[----:B------:R-:W-:Y:S01]  /*53d0*/  SEL R3, R13, R36, !P5 ;  /* 0x000000240d037207 */ /* 0x000fe20006800000 */
[C---:B------:R-:W-:Y:S03]  /*53e0*/  IMAD.HI.U32 R14, R9.reuse, R4, RZ ;  /* 0x00000004090e7227 */ /* 0x040fe600078e00ff */
[----:B------:R-:W-:Y:S01]  /*53f0*/  ISETP.GE.AND P0, PT, R9, R10, PT ;  /* 0x0000000a0900720c */ /* 0x000fe20003f06270 */
[C---:B------:R-:W-:Y:S01]  /*5400*/  IMAD R12, R22.reuse, R11, RZ ;  /* 0x0000000b160c7224 */ /* 0x040fe200078e02ff */
[-C--:B------:R-:W-:Y:S04]  /*5410*/  SHF.R.U32.HI R14, RZ, R5.reuse, R14 ;  /* 0x00000005ff0e7219 */ /* 0x080fe8000001160e */
[----:B------:R-:W-:Y:S02]  /*5420*/  ISETP.GE.OR P0, PT, R3, R12, P0 ;  /* 0x0000000c0300720c */ /* 0x000fe40000706670 */
[----:B------:R-:W-:Y:S05]  /*5430*/  SEL R15, R9, R14, !P2 ;  /* 0x0000000e090f7207 */ /* 0x000fea0005000000 */
[----:B------:R-:W-:Y:S04]  /*5440*/  IMAD.MOV R14, RZ, RZ, -R15 ;  /* 0x000000ffff0e7224 */ /* 0x000fe800078e0a0f */
[----:B------:R-:W-:Y:S02]  /*5450*/  IMAD R14, R22, R14, R9 ;  /* 0x0000000e160e7224 */ /* 0x000fe400078e0209 */
[C---:B------:R-:W-:Y:S05]  /*5460*/  @!P0 IMAD.HI.U32 R10, R3.reuse, R4, RZ ;  /* 0x00000004030a8227 */ /* 0x040fea00078e00ff */
[----:B------:R-:W-:Y:S04]  /*5470*/  @!P0 SHF.R.U32.HI R10, RZ, R5, R10 ;  /* 0x00000005ff0a8219 */ /* 0x000fe8000001160a */
[----:B------:R-:W-:Y:S01]  /*5480*/  @!P0 SEL R0, R3, R10, !P2 ;  /* 0x0000000a03008207 */ /* 0x000fe20005000000 */
[----:B------:R-:W-:Y:S03]  /*5490*/  IMAD.MOV R10, RZ, RZ, -R3 ;  /* 0x000000ffff0a7224 */ /* 0x000fe600078e0a03 */
[----:B------:R-:W-:Y:S01]  /*54a0*/  @!P0 IADD3 R15, PT, PT, R15, -R0, RZ ;  /* 0x800000000f0f8210 */ /* 0x000fe20007ffe0ff */
[----:B------:R-:W-:Y:S01]  /*54b0*/  @!P0 IMAD R0, R11, R14, R0 ;  /* 0x0000000e0b008224 */ /* 0x000fe200078e0200 */
[----:B------:R-:W-:Y:S01]  /*54c0*/  IADD3 R11, PT, PT, -R9, RZ, RZ ;  /* 0x000000ff090b7210 */ /* 0x000fe20007ffe1ff */
[----:B------:R-:W-:Y:S02]  /*54d0*/  IMAD R13, R2, R10, R13 ;  /* 0x0000000a020d7224 */ /* 0x000fe400078e020d */
[----:B------:R-:W-:Y:S02]  /*54e0*/  @!P0 IMAD R9, R15, R22, R3 ;  /* 0x000000160f098224 */ /* 0x000fe400078e0203 */
[----:B------:R-:W-:Y:S02]  /*54f0*/  @!P0 IMAD.MOV.U32 R3, RZ, RZ, R0 ;  /* 0x000000ffff038224 */ /* 0x000fe400078e0000 */
[----:B------:R-:W-:Y:S02]  /*5500*/  IMAD R8, R6, R11, R8 ;  /* 0x0000000b06087224 */ /* 0x000fe400078e0208 */
[----:B------:R-:W-:Y:S02]  /*5510*/  IMAD R13, R3, R2, R13 ;  /* 0x00000002030d7224 */ /* 0x000fe400078e020d */
[----:B------:R-:W-:Y:S02]  /*5520*/  IMAD R8, R9, R6, R8 ;  /* 0x0000000609087224 */ /* 0x000fe400078e0208 */
.L_x_104:
[----:B------:R-:W-:Y:S05]  /*5530*/  BRA.U UP1, `(.L_x_105) ;  /* 0x0000000101107547 */ /* 0x000fea000b800000 */
[----:B------:R-:W-:Y:S04]  /*5540*/  MOV R0, UR6 ;  /* 0x0000000600007c02 */ /* 0x000fe80008000f00 */
[----:B------:R-:W-:Y:S04]  /*5550*/  SHF.L.U32 R3, R0, 0x1f, RZ ;  /* 0x0000001f00037819 */ /* 0x000fe800000006ff */
[----:B------:R-:W2:Y:S02]  /*5560*/  SYNCS.PHASECHK.TRANS64.TRYWAIT P0, [UR7+0x278], R3 ;  /* 0x00027803ff0075a7 */ /* 0x000ea40008001107 */
[----:B--2---:R-:W-:Y:S05]  /*5570*/  @!P0 BRA `(.L_x_106) ;  /* 0x0000004400e48947 */ /* 0x004fea0003800000 */
.L_x_105:
[----:B------:R-:W-:Y:S05]  /*5580*/  BRA.U !UP6, `(.L_x_107) ;  /* 0x000000010e347547 */ /* 0x000fea000b800000 */
[----:B------:R-:W-:Y:S01]  /*5590*/  UPLOP3.LUT UP0, UPT, UPT, UPT, UP5, 0x80, 0x8 ;  /* 0x000000000008789c */ /* 0x000fe20003f0f050 */
[----:B------:R-:W-:Y:S05]  /*55a0*/  HFMA2 R132, -RZ, RZ, 0, 5.9604644775390625e-08 ;  /* 0x00000001ff847431 */ /* 0x000fea00000001ff */
[----:B------:R-:W-:Y:S05]  /*55b0*/  PLOP3.LUT P0, PT, PT, PT, UP0, 0x80, 0x8 ;  /* 0x000000000008781c */ /* 0x000fea0003f0f008 */
[----:B------:R-:W3:Y:S01]  /*55c0*/  @UP0 LDCU.64 UR10, c[0x0][0x888] ;  /* 0x00011100ff0a07ac */ /* 0x000ee20008000a00 */
[----:B------:R-:W-:Y:S04]  /*55d0*/  @UP0 UIMAD UR8, UR36, UR4, URZ ;  /* 0x00000004240802a4 */ /* 0x000fe8000f8e02ff */
[----:B---3--:R-:W-:Y:S06]  /*55e0*/  @UP0 UIMAD.WIDE UR10, UR8, 0x4, UR10 ;  /* 0x00000004080a08a5 */ /* 0x008fec000f8e020a */
[----:B------:R-:W-:Y:S02]  /*55f0*/  IMAD.U32 R10, RZ, RZ, UR10 ;  /* 0x0000000aff0a7e24 */ /* 0x000fe4000f8e00ff */
[----:B------:R-:W-:Y:S05]  /*5600*/  IMAD.U32 R11, RZ, RZ, UR11 ;  /* 0x0000000bff0b7e24 */ /* 0x000fea000f8e00ff */
[----:B--2---:R-:W2:Y:S02]  /*5610*/  @P0 LDG.E R0, desc[UR46][R10.64] ;  /* 0x0000002e0a000981 */ /* 0x004ea4000c1e1900 */
[----:B--2---:R-:W-:Y:S01]  /*5620*/  @P0 R2UR UR39, R0 ;  /* 0x00000000002702ca */ /* 0x004fe200000e0000 */
[----:B------:R-:W-:Y:S05]  /*5630*/  IMAD.MOV.U32 R0, RZ, RZ, 0x1 ;  /* 0x00000001ff007424 */ /* 0x000fea00078e00ff */
[----:B------:R-:W-:Y:S08]  /*5640*/  @!P0 PRMT R132, R0, 0x7610, R132 ;  /* 0x0000761000848816 */ /* 0x000ff00000000084 */
[----:B------:R-:W3:Y:S02]  /*5650*/  @!UP0 LDCU UR39, c[0x0][0x880] ;  /* 0x00011000ff2787ac */ /* 0x000ee40008000800 */
.L_x_107:
[----:B---3--:R-:W-:Y:S01]  /*5660*/  @!P4 ISETP.EQ.AND P5, PT, RZ, UR39, PT ;  /* 0x00000027ff00cc0c */ /* 0x008fe2000bfa2270 */
[----:B------:R-:W-:Y:S01]  /*5670*/  @!UPT UIADD3 URZ, UPT, UPT, URZ, URZ, URZ ;  /* 0x000000fffffff290 */ /* 0x000fe2000fffe0ff */
[----:B------:R-:W-:Y:S11]  /*5680*/  @!P4 BRA `(.L_x_108) ;  /* 0x000000000014c947 */ /* 0x000ff60003800000 */
[----:B------:R-:W-:Y:S02]  /*5690*/  LOP3.LUT P0, RZ, R132, 0xff, RZ, 0xc0, !PT ;  /* 0x000000ff84ff7812 */ /* 0x000fe4000780c0ff */
[----:B------:R-:W-:Y:S04]  /*56a0*/  PLOP3.LUT P5, PT, PT, PT, UP0, 0x80, 0x8 ;  /* 0x000000000008781c */ /* 0x000fe80003faf008 */
[----:B------:R-:W-:Y:S07]  /*56b0*/  PLOP3.LUT P5, PT, P5, PT, PT, 0x8, 0x80 ;  /* 0x000000000080781c */ /* 0x000fee0002fae170 */
[----:B------:R-:W-:Y:S11]  /*56c0*/  @P0 ISETP.EQ.AND P5, PT, RZ, UR39, PT ;  /* 0x00000027ff000c0c */ /* 0x000ff6000bfa2270 */
[----:B------:R-:W-:Y:S02]  /*56d0*/  @!UPT UIADD3 URZ, UPT, UPT, URZ, URZ, URZ ;  /* 0x000000fffffff290 */ /* 0x000fe4000fffe0ff */
.L_x_108:
[----:B------:R-:W3:Y:S01]  /*56e0*/  SYNCS.PHASECHK.TRANS64.TRYWAIT P4, [UR7+0x268], R23 ;  /* 0x00026817ff0075a7 */ /* 0x000ee20008081107 */
[----:B------:R-:W-:Y:S01]  /*56f0*/  @P3 SHF.R.U32.HI R28, RZ, 0x10, R25 ;  /* 0x00000010ff1c3819 */ /* 0x000fe20000011619 */
[----:B------:R-:W-:Y:S01]  /*5700*/  VIADD R30, R30, 0x1 ;  /* 0x000000011e1e7836 */ /* 0x000fe20000000000 */
[----:B------:R-:W1:Y:S08]  /*5710*/  LDC.64 R14, c[0x0][0xb10] ;  /* 0x0002c400ff0e7b82 */ /* 0x000e700000000a00 */
[----:B------:R-:W4:Y:S08]  /*5720*/  LDC.64 R10, c[0x0][0xb18] ;  /* 0x0002c600ff0a7b82 */ /* 0x000f300000000a00 */
[----:B--2---:R-:W2:Y:S08]  /*5730*/  @!P1 LDC R0, c[0x0][0xb20] ;  /* 0x0002c800ff009b82 */ /* 0x004eb00000000800 */
[----:B------:R-:W2:Y:S01]  /*5740*/  @!P1 LDC R3, c[0x0][0xb0c] ;  /* 0x0002c300ff039b82 */ /* 0x000ea20000000800 */
[----:B-1----:R-:W-:Y:S05]  /*5750*/  @!P1 IMAD.HI.U32 R14, R13, R14, RZ ;  /* 0x0000000e0d0e9227 */ /* 0x002fea00078e00ff */
[----:B------:R-:W-:Y:S01]  /*5760*/  @!P1 SHF.R.U32.HI R14, RZ, R15, R14 ;  /* 0x0000000fff0e9219 */ /* 0x000fe2000001160e */
[----:B----4-:R-:W-:Y:S01]  /*5770*/  @!P1 IMAD.HI.U32 R11, R8, R11, RZ ;  /* 0x0000000b080b9227 */ /* 0x010fe200078e00ff */
[----:B------:R-:W-:Y:S04]  /*5780*/  @!P1 ISETP.NE.AND P0, PT, R10, 0x1, PT ;  /* 0x000000010a00980c */ /* 0x000fe80003f05270 */
[----:B--2---:R-:W-:Y:S02]  /*5790*/  @!P1 SHF.R.U32.HI R9, RZ, R0, R11 ;  /* 0x00000000ff099219 */ /* 0x004fe4000001160b */
[----:B------:R-:W-:Y:S02]  /*57a0*/  @!P1 ISETP.NE.AND P2, PT, R3, 0x1, PT ;  /* 0x000000010300980c */ /* 0x000fe40003f45270 */
[----:B------:R-:W-:Y:S02]  /*57b0*/  @!P1 SEL R9, R8, R9, !P0 ;  /* 0x0000000908099207 */ /* 0x000fe40004000000 */
[----:B------:R-:W-:Y:S02]  /*57c0*/  ELECT P0, URZ, PT ;  /* 0x0000000000ff782f */ /* 0x000fe40003800000 */
[----:B------:R-:W-:Y:S05]  /*57d0*/  @!P1 SEL R14, R13, R14, !P2 ;  /* 0x0000000e0d0e9207 */ /* 0x000fea0005000000 */
[----:B------:R-:W-:Y:S02]  /*57e0*/  @!P1 IMAD.IADD R0, R9, 0x1, -R14 ;  /* 0x0000000109009824 */ /* 0x000fe400078e0a0e */
[----:B------:R-:W-:Y:S02]  /*57f0*/  @!P1 IMAD.IADD R9, R14, 0x1, -R9 ;  /* 0x000000010e099824 */ /* 0x000fe400078e0a09 */
[----:B------:R-:W-:Y:S02]  /*5800*/  @!P1 IMAD R13, R0, R3, R13 ;  /* 0x00000003000d9224 */ /* 0x000fe400078e020d */
[----:B------:R-:W-:Y:S01]  /*5810*/  @!P1 IMAD R8, R9, R10, R8 ;  /* 0x0000000a09089224 */ /* 0x000fe200078e0208 */
[----:B---3--:R-:W-:Y:S06]  /*5820*/  @!P4 BRA `(.L_x_109) ;  /* 0x000000440050c947 */ /* 0x008fec0003800000 */
.L_x_229:
[----:B------:R-:W-:Y:S01]  /*5830*/  PLOP3.LUT P5, PT, P5, P0, PT, 0xf2, 0x2f ;  /* 0x00000000002f781c */ /* 0x000fe20002fa1e72 */
[----:B------:R-:W-:Y:S01]  /*5840*/  UMOV UR14, 0x0 ;  /* 0x00000000000e7882 */ /* 0x000fe20000000000 */
[----:B------:R-:W-:Y:S01]  /*5850*/  UMOV UR15, 0x10000000 ;  /* 0x10000000000f7882 */ /* 0x000fe20000000000 */
[----:B------:R-:W-:Y:S01]  /*5860*/  UMOV UR52, UR36 ;  /* 0x0000002400347c82 */ /* 0x000fe20008000000 */
[----:B------:R-:W-:Y:S01]  /*5870*/  UMOV UR12, UR36 ;  /* 0x00000024000c7c82 */ /* 0x000fe20008000000 */
[----:B------:R-:W-:Y:S01]  /*5880*/  UMOV UR44, UR36 ;  /* 0x00000024002c7c82 */ /* 0x000fe20008000000 */
[----:B------:R-:W-:Y:S01]  /*5890*/  UMOV UR28, UR36 ;  /* 0x00000024001c7c82 */ /* 0x000fe20008000000 */
[----:B------:R-:W-:Y:S01]  /*58a0*/  UMOV UR20, UR36 ;  /* 0x0000002400147c82 */ /* 0x000fe20008000000 */
[----:B------:R-:W-:Y:S05]  /*58b0*/  LOP3.LUT R31, R31, 0x1, RZ, 0x3c, !PT ;  /* 0x000000011f1f7812 */ /* 0x000fea00078e3cff */
[----:B------:R-:W-:Y:S01]  /*58c0*/  @!P5 IADD3 R3, P0, PT, R32, 0x580, RZ ;  /* 0x000005802003d810 */ /* 0x000fe20007f1e0ff */
[----:B------:R-:W-:Y:S01]  /*58d0*/  @!P5 IMAD R131, R131, 0x70, RZ ;  /* 0x000000708383d824 */ /* 0x000fe200078e02ff */
[----:B------:R-:W-:Y:S01]  /*58e0*/  VOTEU.ALL UP4, P5 ;  /* 0x0000000000ff7886 */ /* 0x000fe20002880000 */
[----:B------:R-:W-:Y:S01]  /*58f0*/  @!P5 IMAD.SHL.U32 R133, R133, 0x40, RZ ;  /* 0x000000408585d824 */ /* 0x000fe200078e00ff */
[----:B------:R-:W-:Y:S01]  /*5900*/  @!P5 R2UR UR9, R3 ;  /* 0x000000000309d2ca */ /* 0x000fe200000e0000 */
[----:B-1----:R-:W-:Y:S01]  /*5910*/  @!P5 IMAD.X R0, RZ, RZ, R33, P0 ;  /* 0x000000ffff00d224 */ /* 0x002fe200000e0621 */
[----:B------:R-:W-:Y:S01]  /*5920*/  @!P5 R2UR UR50, R131 ;  /* 0x000000008332d2ca */ /* 0x000fe200000e0000 */
[----:B------:R-:W-:Y:S01]  /*5930*/  @!UP4 UIADD3 UR49, UPT, UPT, UR7, 0x260, URZ ;  /* 0x000002600731c890 */ /* 0x000fe2000fffe0ff */
[----:B------:R-:W-:Y:S01]  /*5940*/  @!P5 R2UR UR51, R133 ;  /* 0x000000008533d2ca */ /* 0x000fe200000e0000 */
[----:B------:R-:W-:Y:S01]  /*5950*/  @!UP4 UIADD3 UR48, UPT, UPT, UR7, 0x380, URZ ;  /* 0x000003800730c890 */ /* 0x000fe2000fffe0ff */
[----:B------:R-:W-:Y:S01]  /*5960*/  @!P5 R2UR UR8, R0 ;  /* 0x000000000008d2ca */ /* 0x000fe200000e0000 */
[----:B------:R-:W-:Y:S01]  /*5970*/  VOTEU.ALL UP2, P5 ;  /* 0x0000000000ff7886 */ /* 0x000fe20002840000 */
[----:B------:R-:W-:Y:S01]  /*5980*/  VOTEU.ALL UP1, P5 ;  /* 0x0000000000ff7886 */ /* 0x000fe20002820000 */
[----:B------:R-:W-:Y:S01]  /*5990*/  @!UP4 UIADD3 UR40, UPT, UPT, UR7, 0xb80, URZ ;  /* 0x00000b800728c890 */ /* 0x000fe2000fffe0ff */
[----:B------:R-:W-:Y:S01]  /*59a0*/  ISETP.NE.AND P0, PT, R30, 0x2, PT ;  /* 0x000000021e00780c */ /* 0x000fe20003f05270 */
[----:B------:R-:W-:Y:S01]  /*59b0*/  VOTEU.ALL UP3, P5 ;  /* 0x0000000000ff7886 */ /* 0x000fe20002860000 */
[----:B------:R-:W-:Y:S01]  /*59c0*/  UMOV UR41, UR49 ;  /* 0x0000003100297c82 */ /* 0x000fe20008000000 */
[----:B------:R-:W-:Y:S01]  /*59d0*/  IMAD.U32 R10, RZ, RZ, UR9 ;  /* 0x00000009ff0a7e24 */ /* 0x000fe2000f8e00ff */
[----:B------:R-:W-:Y:S01]  /*59e0*/  UMOV UR9, UR49 ;  /* 0x0000003100097c82 */ /* 0x000fe20008000000 */
[----:B------:R-:W-:Y:S01]  /*59f0*/  @!UP4 UIADD3 UR10, UPT, UPT, UR50, 0x10, URZ ;  /* 0x00000010320ac890 */ /* 0x000fe2000fffe0ff */
[----:B------:R-:W-:Y:S01]  /*5a00*/  SEL R0, RZ, 0x1, P0 ;  /* 0x00000001ff007807 */ /* 0x000fe20000000000 */
[----:B------:R-:W-:Y:S01]  /*5a10*/  UMOV UR11, UR51 ;  /* 0x00000033000b7c82 */ /* 0x000fe20008000000 */
[----:B------:R-:W-:Y:S01]  /*5a20*/  @!P5 R2UR UR22, R10 ;  /* 0x000000000a16d2ca */ /* 0x000fe200000e0000 */
[----:B------:R-:W-:Y:S01]  /*5a30*/  IMAD.U32 R11, RZ, RZ, UR8 ;  /* 0x00000008ff0b7e24 */ /* 0x000fe2000f8e00ff */
[----:B------:R-:W-:Y:S01]  /*5a40*/  @!UP4 UIADD3 UR8, UPT, UPT, UR7, 0x780, URZ ;  /* 0x000007800708c890 */ /* 0x000fe2000fffe0ff */
[----:B------:R-:W-:Y:S01]  /*5a50*/  LOP3.LUT R29, R29, R0, RZ, 0x3c, !PT ;  /* 0x000000001d1d7212 */ /* 0x000fe200078e3cff */
[----:B------:R-:W-:Y:S01]  /*5a60*/  @!UP4 UIADD3 UR42, UPT, UPT, UR50, 0x20, URZ ;  /* 0x00000020322ac890 */ /* 0x000fe2000fffe0ff */
[----:B------:R-:W-:Y:S01]  /*5a70*/  SEL R30, R30, RZ, P0 ;  /* 0x000000ff1e1e7207 */ /* 0x000fe20000000000 */
[----:B------:R-:W-:Y:S01]  /*5a80*/  UMOV UR43, UR51 ;  /* 0x00000033002b7c82 */ /* 0x000fe20008000000 */
[----:B------:R-:W-:Y:S01]  /*5a90*/  @!P5 R2UR UR23, R11 ;  /* 0x000000000b17d2ca */ /* 0x000fe200000e0000 */
[----:B------:R-:W-:Y:S01]  /*5aa0*/  @!UP4 UIADD3 UR32, UPT, UPT, UR7, 0xf80, URZ ;  /* 0x00000f800720c890 */ /* 0x000fe2000fffe0ff */
[----:B------:R-:W-:Y:S01]  /*5ab0*/  IMAD.IADD R131, R8, 0x1, R123 ;  /* 0x0000000108837824 */ /* 0x000fe200078e027b */
[----:B------:R-:W-:Y:S01]  /*5ac0*/  @!UP4 UIADD3 UR34, UPT, UPT, UR50, 0x30, URZ ;  /* 0x000000303222c890 */ /* 0x000fe2000fffe0ff */
[----:B------:R-:W-:Y:S01]  /*5ad0*/  IMAD.IADD R133, R13, 0x1, R130 ;  /* 0x000000010d857824 */ /* 0x000fe200078e0282 */
[----:B------:R-:W-:Y:S01]  /*5ae0*/  UMOV UR35, UR51 ;  /* 0x0000003300237c82 */ /* 0x000fe20008000000 */
[----:B------:R-:W-:Y:S01]  /*5af0*/  UMOV UR33, UR49 ;  /* 0x0000003100217c82 */ /* 0x000fe20008000000 */
[----:B------:R-:W-:Y:S02]  /*5b00*/  @!UP4 UIADD3 UR24, UPT, UPT, UR7, 0x1380, URZ ;  /* 0x000013800718c890 */ /* 0x000fe4000fffe0ff */
[----:B------:R-:W-:Y:S01]  /*5b10*/  @!UP4 UIADD3 UR26, UPT, UPT, UR50, 0x40, URZ ;  /* 0x00000040321ac890 */ /* 0x000fe2000fffe0ff */
[----:B------:R-:W-:Y:S01]  /*5b20*/  UMOV UR27, UR51 ;  /* 0x00000033001b7c82 */ /* 0x000fe20008000000 */
[----:B------:R-:W-:Y:S02]  /*5b30*/  UMOV UR25, UR49 ;  /* 0x0000003100197c82 */ /* 0x000fe40008000000 */
[----:B------:R-:W-:Y:S01]  /*5b40*/  @!UP2 UTMALDG.3D [UR48], [UR22], desc[UR14] ;  /* 0x00000e301600a5b4 */ /* 0x000fe20008011000 */
[----:B------:R-:W-:Y:S01]  /*5b50*/  VOTEU.ALL UP2, P5 ;  /* 0x0000000000ff7886 */ /* 0x000fe20002840000 */
[----:B------:R-:W-:Y:S02]  /*5b60*/  @!UP4 UIADD3 UR16, UPT, UPT, UR7, 0x1780, URZ ;  /* 0x000017800710c890 */ /* 0x000fe4000fffe0ff */
[----:B------:R-:W-:Y:S01]  /*5b70*/  @!UP4 UIADD3 UR18, UPT, UPT, UR50, 0x50, URZ ;  /* 0x000000503212c890 */ /* 0x000fe2000fffe0ff */
[----:B------:R-:W-:Y:S01]  /*5b80*/  UMOV UR19, UR51 ;  /* 0x0000003300137c82 */ /* 0x000fe20008000000 */
[----:B------:R-:W-:Y:S01]  /*5b90*/  UMOV UR17, UR49 ;  /* 0x0000003100117c82 */ /* 0x000fe20008000000 */
[----:B------:R1:W-:Y:S01]  /*5ba0*/  @!UP1 UTMALDG.3D [UR8], [UR22], desc[UR14] ;  /* 0x00000e08160095b4 */ /* 0x0003e20008011000 */
[----:B------:R-:W-:Y:S01]  /*5bb0*/  VOTEU.ALL UP1, P5 ;  /* 0x0000000000ff7886 */ /* 0x000fe20002820000 */
[----:B------:R-:W-:Y:S01]  /*5bc0*/  @!UP3 UTMALDG.3D [UR40], [UR22], desc[UR14] ;  /* 0x00000e281600b5b4 */ /* 0x000fe20008011000 */
[----:B------:R2:W-:Y:S01]  /*5bd0*/  @!UP2 UTMALDG.3D [UR32], [UR22], desc[UR14] ;  /* 0x00000e201600a5b4 */ /* 0x0005e20008011000 */
[----:B------:R-:W-:Y:S02]  /*5be0*/  VOTEU.ALL UP2, P5 ;  /* 0x0000000000ff7886 */ /* 0x000fe40002840000 */
[----:B------:R3:W-:Y:S01]  /*5bf0*/  @!UP1 UTMALDG.3D [UR24], [UR22], desc[UR14] ;  /* 0x00000e18160095b4 */ /* 0x0007e20008011000 */
[----:B------:R-:W-:Y:S02]  /*5c00*/  VOTEU.ALL UP1, P5 ;  /* 0x0000000000ff7886 */ /* 0x000fe40002820000 */
[----:B------:R3:W-:Y:S01]  /*5c10*/  @!UP2 UTMALDG.3D [UR16], [UR22], desc[UR14] ;  /* 0x00000e101600a5b4 */ /* 0x0007e20008011000 */
[----:B-1----:R-:W-:Y:S02]  /*5c20*/  @!UP4 UIADD3 UR8, UPT, UPT, UR7, 0x1b80, URZ ;  /* 0x00001b800708c890 */ /* 0x002fe4000fffe0ff */
[----:B------:R-:W-:Y:S09]  /*5c30*/  @!UP4 UIADD3 UR10, UPT, UPT, UR50, 0x60, URZ ;  /* 0x00000060320ac890 */ /* 0x000ff2000fffe0ff */
[----:B------:R3:W-:Y:S01]  /*5c40*/  @!UP1 UTMALDG.3D [UR8], [UR22], desc[UR14] ;  /* 0x00000e08160095b4 */ /* 0x0007e20008011000 */
[----:B------:R3:W-:Y:S01]  /*5c50*/  @!P5 SYNCS.ARRIVE.TRANS64.RED.A0TR RZ, [UR7+0x260], R21 ;  /* 0x00026015ffffd9a7 */ /* 0x0007e20008300407 */
[----:B------:R-:W-:Y:S01]  /*5c60*/  UPLOP3.LUT UP1, UPT, UPT, UPT, UPT, 0x80, 0x8 ;  /* 0x000000000008789c */ /* 0x000fe20003f2f070 */
[----:B--2---:R-:W-:Y:S01]  /*5c70*/  @P3 R2UR UR36, R28 ;  /* 0x000000001c2432ca */ /* 0x004fe200000e0000 */
[----:B------:R-:W-:Y:S01]  /*5c80*/  SYNCS.ARRIVE.TRANS64.RED.A1T0 RZ, [UR37], RZ ;  /* 0x000000ffffff79a7 */ /* 0x000fe20008100425 */
[----:B------:R-:W-:Y:S02]  /*5c90*/  @!UPT UIADD3 URZ, UPT, UPT, URZ, URZ, URZ ;  /* 0x000000fffffff290 */ /* 0x000fe4000fffe0ff */
[----:B------:R-:W-:Y:S11]  /*5ca0*/  @P3 BRA `(.L_x_110) ;  /* 0xfffffff4001c3947 */ /* 0x000ff6000383ffff */
[----:B------:R-:W-:Y:S07]  /*5cb0*/  MOV R0, UR7 ;  /* 0x0000000700007c02 */ /* 0x000fee0008000f00 */
.L_x_111:
[----:B-1----:R-:W-:-:S04]  /*5cc0*/  SHF.L.U32 R3, R31, 0x1f, RZ ;  /* 0x0000001f1f037819 */ /* 0x002fc800000006ff */
[----:B------:R1:W2:Y:S03]  /*5cd0*/  SYNCS.PHASECHK.TRANS64.TRYWAIT P0, [R0+URZ+0x268], R3 ;  /* 0x00026803000075a7 */ /* 0x0002a600080011ff */
[----:B--2---:R-:W-:Y:S05]  /*5ce0*/  @!P0 NANOSLEEP.SYNCS 0x989680 ;  /* 0x009896800000895d */ /* 0x004fea0003900000 */
[----:B------:R-:W2:Y:S02]  /*5cf0*/  @!P0 SYNCS.PHASECHK.TRANS64 P0, [R0+URZ+0x268], R3 ;  /* 0x00026803000085a7 */ /* 0x000ea400080010ff */
[----:B--23--:R-:W-:Y:S05]  /*5d00*/  @P0 EXIT ;  /* 0x000000000000094d */ /* 0x00cfea0003800000 */
[----:B------:R-:W-:Y:S05]  /*5d10*/  BRA `(.L_x_111) ;  /* 0xfffffffc00e87947 */ /* 0x000fea000383ffff */
.L_x_102:
[----:B------:R-:W-:-:S06]  /*5d20*/  UISETP.GE.AND UP1, UPT, UR8, 0x4, UPT ;  /* 0x000000040800788c */ /* 0x000fcc000bf26270 */
[----:B------:R-:W-:-:S13]  /*5d30*/  PLOP3.LUT P0, PT, PT, PT, UP1, 0x80, 0x8 ;  /* 0x000000000008781c */ /* 0x000fda0003f0f018 */
[----:B------:R-:W-:Y:S05]  /*5d40*/  @!P0 EXIT ;  /* 0x000000000000894d */ /* 0x000fea0003800000 */
[----:B------:R-:W-:Y:S01]  /*5d50*/  BAR.SYNC.DEFER_BLOCKING 0x6, 0xa0 ;  /* 0x0182800000007b1d */ /* 0x000fe20000010000 */
[--C-:B------:R-:W-:Y:S01]  /*5d60*/  SHF.R.U32.HI R4, RZ, 0x4, R143.reuse ;  /* 0x00000004ff047819 */ /* 0x100fe2000001168f */
[C---:B------:R-:W-:Y:S01]  /*5d70*/  IMAD.SHL.U32 R0, R143.reuse, 0x10, RZ ;  /* 0x000000108f007824 */ /* 0x040fe200078e00ff */
[----:B------:R-:W-:Y:S01]  /*5d80*/  CS2R R140, SRZ ;  /* 0x00000000008c7805 */ /* 0x000fe2000001ff00 */
[----:B------:R-:W-:Y:S01]  /*5d90*/  IMAD.U32 R2, R143, 0x10000, RZ ;  /* 0x000100008f027824 */ /* 0x000fe200078e00ff */
[----:B------:R-:W-:Y:S01]  /*5da0*/  LOP3.LUT R4, R4, 0x1, RZ, 0xc0, !PT ;  /* 0x0000000104047812 */ /* 0x000fe200078ec0ff */
[----:B------:R-:W-:Y:S02]  /*5db0*/  UMOV UR44, 0x400 ;  /* 0x00000400002c7882 */ /* 0x000fe40000000000 */
[----:B------:R-:W1:Y:S01]  /*5dc0*/  LDC R135, c[0x0][0x370] ;  /* 0x0000dc00ff877b82 */ /* 0x000e620000000800 */
[----:B------:R-:W-:Y:S01]  /*5dd0*/  ULEA UR44, UR37, UR44, 0x18 ;  /* 0x0000002c252c7291 */ /* 0x000fe2000f8ec0ff */
[----:B------:R-:W-:Y:S01]  /*5de0*/  LOP3.LUT R0, R0, 0xf0, RZ, 0xc0, !PT ;  /* 0x000000f000007812 */ /* 0x000fe200078ec0ff */
[----:B------:R-:W-:Y:S01]  /*5df0*/  IMAD.MOV.U32 R142, RZ, RZ, RZ ;  /* 0x000000ffff8e7224 */ /* 0x000fe200078e00ff */
[----:B------:R-:W-:Y:S01]  /*5e00*/  LOP3.LUT R137, R4, 0x60, R143, 0xf8, !PT ;  /* 0x0000006004897812 */ /* 0x000fe200078ef88f */
[----:B------:R-:W-:Y:S01]  /*5e10*/  IMAD.MOV.U32 R145, RZ, RZ, RZ ;  /* 0x000000ffff917224 */ /* 0x000fe200078e00ff */
[----:B------:R-:W-:Y:S01]  /*5e20*/  LOP3.LUT R2, R2, 0x600000, RZ, 0xc0, !PT ;  /* 0x0060000002027812 */ /* 0x000fe200078ec0ff */
[----:B------:R-:W2:Y:S01]  /*5e30*/  LDCU.64 UR48, c[0x0][0x348] ;  /* 0x00006900ff3077ac */ /* 0x000ea20008000a00 */
[----:B------:R-:W4:Y:S01]  /*5e40*/  LDC R72, c[0x0][0xb0c] ;  /* 0x0002c300ff487b82 */ /* 0x000f220000000800 */
[----:B------:R-:W-:Y:S01]  /*5e50*/  IMAD R137, R137, 0x8, R0 ;  /* 0x0000000889897824 */ /* 0x000fe200078e0200 */
[----:B------:R-:W-:Y:S01]  /*5e60*/  LOP3.LUT R143, R143, 0x60, RZ, 0xc0, !PT ;  /* 0x000000608f8f7812 */ /* 0x000fe200078ec0ff */
[----:B------:R-:W1:Y:S01]  /*5e70*/  LDCU.64 UR40, c[0x0][0x888] ;  /* 0x00011100ff2877ac */ /* 0x000e620008000a00 */
[----:B------:R-:W1:Y:S04]  /*5e80*/  LDCU.64 UR42, c[0x0][0x890] ;  /* 0x00011200ff2a77ac */ /* 0x000e680008000a00 */
[----:B------:R-:W1:Y:S01]  /*5e90*/  LDC R134, c[0x0][0xb20] ;  /* 0x0002c800ff867b82 */ /* 0x000e620000000800 */
[----:B------:R-:W3:Y:S01]  /*5ea0*/  LDS R3, [UR44+0x330] ;  /* 0x0003302cff037984 */ /* 0x000ee20008000800 */
[----:B------:R-:W-:-:S06]  /*5eb0*/  UMOV UR38, URZ ;  /* 0x000000ff00267c82 */ /* 0x000fcc0008000000 */
[----:B------:R-:W1:Y:S08]  /*5ec0*/  LDC R23, c[0x0][0xb30] ;  /* 0x0002cc00ff177b82 */ /* 0x000e700000000800 */
[----:B------:R-:W1:Y:S08]  /*5ed0*/  LDC.64 R128, c[0x0][0xb10] ;  /* 0x0002c400ff807b82 */ /* 0x000e700000000a00 */
[----:B------:R-:W1:Y:S08]  /*5ee0*/  LDC.64 R18, c[0x0][0xb18] ;  /* 0x0002c600ff127b82 */ /* 0x000e700000000a00 */
[----:B------:R-:W1:Y:S08]  /*5ef0*/  LDC.64 R16, c[0x0][0xb28] ;  /* 0x0002ca00ff107b82 */ /* 0x000e700000000a00 */
[----:B------:R-:W1:Y:S01]  /*5f00*/  LDC.64 R126, c[0x0][0x8b0] ;  /* 0x00022c00ff7e7b82 */ /* 0x000e620000000a00 */
[----:B---3--:R-:W-:-:S07]  /*5f10*/  IMAD.IADD R2, R3, 0x1, R2 ;  /* 0x0000000103027824 */ /* 0x008fce00078e0202 */
[----:B------:R-:W3:Y:S08]  /*5f20*/  LDC.64 R124, c[0x0][0x8a8] ;  /* 0x00022a00ff7c7b82 */ /* 0x000ef00000000a00 */
[----:B--2-4-:R-:W1:Y:S02]  /*5f30*/  LDC R136, c[0x0][0x374] ;  /* 0x0000dd00ff887b82 */ /* 0x014e640000000800 */
.L_x_130:
[----:B------:R-:W-:Y:S02]  /*5f40*/  LEA R0, R145, UR44, 0x3 ;  /* 0x0000002c91007c11 */ /* 0x000fe4000f8e18ff */
[----:B------:R-:W-:Y:S02]  /*5f50*/  SHF.L.U32 R3, R141, 0x1f, RZ ;  /* 0x0000001f8d037819 */ /* 0x000fe400000006ff */
[----:B------:R-:W-:Y:S02]  /*5f60*/  LEA R12, R145, UR44, 0x4 ;  /* 0x0000002c910c7c11 */ /* 0x000fe4000f8e20ff */
[----:B------:R-:W2:Y:S02]  /*5f70*/  SYNCS.PHASECHK.TRANS64.TRYWAIT P0, [R0+URZ+0x280], R3 ;  /* 0x00028003000075a7 */ /* 0x000ea400080011ff */
[----:B--234-:R-:W-:Y:S05]  /*5f80*/  @!P0 BRA `(.L_x_112) ;  /* 0x0000003c00908947 */ /* 0x01cfea0003800000 */
.L_x_230:
[----:B------:R-:W-:Y:S01]  /*5f90*/  ISETP.GE.AND P0, PT, R22, 0x1, PT ;  /* 0x000000011600780c */ /* 0x000fe20003f06270 */
[----:B------:R-:W4:Y:S01]  /*5fa0*/  LDS.128 R12, [R12+0x310] ;  /* 0x000310000c0c7984 */ /* 0x000f220000000c00 */
[----:B-1----:R-:W-:Y:S01]  /*5fb0*/  ISETP.NE.U32.AND P2, PT, R126, RZ, PT ;  /* 0x000000ff7e00720c */ /* 0x002fe20003f45070 */
[----:B--2---:R-:W-:Y:S01]  /*5fc0*/  VIADD R0, R0, 0x290 ;  /* 0x0000029000007836 */ /* 0x004fe20000000000 */
[----:B------:R-:W-:Y:S01]  /*5fd0*/  @!PT LDS RZ, [RZ] ;  /* 0x00000000fffff984 */ /* 0x000fe20000000800 */
[----:B------:R-:W-:Y:S01]  /*5fe0*/  @!PT LDS RZ, [RZ] ;  /* 0x00000000fffff984 */ /* 0x000fe20000000800 */
[----:B------:R-:W-:Y:S01]  /*5ff0*/  @!PT LDS RZ, [RZ] ;  /* 0x00000000fffff984 */ /* 0x000fe20000000800 */
[----:B------:R-:W-:Y:S01]  /*6000*/  @!PT LDS RZ, [RZ] ;  /* 0x00000000fffff984 */ /* 0x000fe20000000800 */
[----:B------:R1:W-:Y:S06]  /*6010*/  MEMBAR.ALL.CTA ;  /* 0x0000000000007992 */ /* 0x0003ec0000008000 */
[----:B-1----:R-:W1:Y:S01]  /*6020*/  FENCE.VIEW.ASYNC.S ;  /* 0x00000000000073c6 */ /* 0x002e620000000000 */
[----:B------:R-:W-:Y:S04]  /*6030*/  PRMT R0, RZ, 0x654, R0 ;  /* 0x00000654ff007816 */ /* 0x000fe80000000000 */
[----:B-1----:R1:W-:Y:S01]  /*6040*/  SYNCS.ARRIVE.TRANS64.RED.A1T0 RZ, [R0+URZ], RZ ;  /* 0x000000ff00ff79a7 */ /* 0x0023e200081004ff */
[----:B----4-:R-:W-:Y:S04]  /*6050*/  LOP3.LUT P6, RZ, R14, 0x1, RZ, 0xc0, !PT ;  /* 0x000000010eff7812 */ /* 0x010fe800078cc0ff */
[----:B------:R-:W-:Y:S09]  /*6060*/  P2R R144, PR, RZ, 0x40 ;  /* 0x00000040ff907803 */ /* 0x000ff20000000000 */
[----:B------:R-:W-:Y:S02]  /*6070*/  @P6 MOV R75, R12 ;  /* 0x0000000c004b6202 */ /* 0x000fe40000000f00 */
[----:B------:R-:W-:Y:S01]  /*6080*/  @P6 LOP3.LUT R73, R13, 0xffff, RZ, 0xc0, !PT ;  /* 0x0000ffff0d496812 */ /* 0x000fe200078ec0ff */
[----:B-1----:R-:W-:Y:S06]  /*6090*/  @!P0 BRA `(.L_x_113) ;  /* 0x0000000000a48947 */ /* 0x002fec0003800000 */
[----:B------:R-:W-:Y:S01]  /*60a0*/  IMAD.HI.U32 R11, R136, R19, RZ ;  /* 0x00000013880b7227 */ /* 0x000fe200078e00ff */
[----:B------:R-:W-:Y:S02]  /*60b0*/  ISETP.NE.AND P0, PT, R18, 0x1, PT ;  /* 0x000000011200780c */ /* 0x000fe40003f05270 */
[----:B------:R-:W-:Y:S01]  /*60c0*/  ISETP.NE.AND P1, PT, R22, 0x1, PT ;  /* 0x000000011600780c */ /* 0x000fe20003f25270 */
[----:B------:R-:W-:Y:S01]  /*60d0*/  IMAD.HI.U32 R10, R135, R128, RZ ;  /* 0x00000080870a7227 */ /* 0x000fe200078e00ff */
[----:B------:R-:W-:Y:S02]  /*60e0*/  SHF.R.U32.HI R11, RZ, R134, R11 ;  /* 0x00000086ff0b7219 */ /* 0x000fe4000001160b */
[----:B------:R-:W-:Y:S01]  /*60f0*/  ISETP.NE.AND P3, PT, R72, 0x1, PT ;  /* 0x000000014800780c */ /* 0x000fe20003f65270 */
[----:B------:R-:W-:Y:S01]  /*6100*/  IMAD.HI.U32 R24, R75, R128, RZ ;  /* 0x000000804b187227 */ /* 0x000fe200078e00ff */
[----:B------:R-:W-:Y:S02]  /*6110*/  SHF.R.U32.HI R10, RZ, R129, R10 ;  /* 0x00000081ff0a7219 */ /* 0x000fe4000001160a */
[----:B------:R-:W-:Y:S01]  /*6120*/  SEL R3, R136, R11, !P0 ;  /* 0x0000000b88037207 */ /* 0x000fe20004000000 */
[----:B------:R-:W-:Y:S01]  /*6130*/  IMAD.HI.U32 R11, R73, R19, RZ ;  /* 0x00000013490b7227 */ /* 0x000fe200078e00ff */
[----:B------:R-:W-:Y:S02]  /*6140*/  SEL R7, R135, R10, !P3 ;  /* 0x0000000a87077207 */ /* 0x000fe40005800000 */
[----:B------:R-:W-:Y:S01]  /*6150*/  SHF.R.U32.HI R24, RZ, R129, R24 ;  /* 0x00000081ff187219 */ /* 0x000fe20000011618 */
[-C--:B------:R-:W-:Y:S04]  /*6160*/  IMAD.HI.U32 R10, R3, R16.reuse, RZ ;  /* 0x00000010030a7227 */ /* 0x080fe800078e00ff */
[----:B------:R-:W-:Y:S01]  /*6170*/  IMAD.HI.U32 R20, R7, R16, RZ ;  /* 0x0000001007147227 */ /* 0x000fe200078e00ff */
[-C--:B------:R-:W-:Y:S02]  /*6180*/  @P1 SHF.R.U32.HI R3, RZ, R17.reuse, R10 ;  /* 0x00000011ff031219 */ /* 0x080fe4000001160a */
[----:B------:R-:W-:Y:S02]  /*6190*/  SHF.R.U32.HI R10, RZ, R134, R11 ;  /* 0x00000086ff0a7219 */ /* 0x000fe4000001160b */
[----:B------:R-:W-:Y:S01]  /*61a0*/  @P1 SHF.R.U32.HI R7, RZ, R17, R20 ;  /* 0x00000011ff071219 */ /* 0x000fe20000011614 */
[C---:B------:R-:W-:Y:S01]  /*61b0*/  IMAD R4, R22.reuse, R3, RZ ;  /* 0x0000000316047224 */ /* 0x040fe200078e02ff */
[----:B------:R-:W-:Y:S02]  /*61c0*/  SEL R5, R73, R10, !P0 ;  /* 0x0000000a49057207 */ /* 0x000fe40004000000 */
[----:B------:R-:W-:Y:S01]  /*61d0*/  SEL R3, R75, R24, !P3 ;  /* 0x000000184b037207 */ /* 0x000fe20005800000 */
[----:B------:R-:W-:Y:S01]  /*61e0*/  IMAD R6, R22, R7, RZ ;  /* 0x0000000716067224 */ /* 0x000fe200078e02ff */
[C---:B------:R-:W-:Y:S01]  /*61f0*/  ISETP.GE.AND P0, PT, R5.reuse, R4, PT ;  /* 0x000000040500720c */ /* 0x040fe20003f06270 */
[----:B------:R-:W-:Y:S03]  /*6200*/  IMAD.HI.U32 R8, R5, R16, RZ ;  /* 0x0000001005087227 */ /* 0x000fe600078e00ff */
[----:B------:R-:W-:Y:S01]  /*6210*/  ISETP.GE.OR P0, PT, R3, R6, P0 ;  /* 0x000000060300720c */ /* 0x000fe20000706670 */
[----:B------:R-:W-:Y:S01]  /*6220*/  IMAD.MOV R6, RZ, RZ, -R3 ;  /* 0x000000ffff067224 */ /* 0x000fe200078e0a03 */
[-C--:B------:R-:W-:Y:S03]  /*6230*/  SHF.R.U32.HI R8, RZ, R17.reuse, R8 ;  /* 0x00000011ff087219 */ /* 0x080fe60000011608 */
[----:B------:R-:W-:Y:S01]  /*6240*/  IMAD R75, R72, R6, R75 ;  /* 0x00000006484b7224 */ /* 0x000fe200078e024b */
[----:B------:R-:W-:Y:S05]  /*6250*/  SEL R9, R5, R8, !P1 ;  /* 0x0000000805097207 */ /* 0x000fea0004800000 */
[----:B------:R-:W-:Y:S02]  /*6260*/  IMAD.MOV R8, RZ, RZ, -R9 ;  /* 0x000000ffff087224 */ /* 0x000fe400078e0a09 */
[C---:B------:R-:W-:Y:S04]  /*6270*/  @!P0 IMAD.HI.U32 R4, R3.reuse, R16, RZ ;  /* 0x0000001003048227 */ /* 0x040fe800078e00ff */
[----:B------:R-:W-:Y:S01]  /*6280*/  IMAD R8, R22, R8, R5 ;  /* 0x0000000816087224 */ /* 0x000fe200078e0205 */
[----:B------:R-:W-:Y:S04]  /*6290*/  @!P0 SHF.R.U32.HI R4, RZ, R17, R4 ;  /* 0x00000011ff048219 */ /* 0x000fe80000011604 */
[----:B------:R-:W-:Y:S02]  /*62a0*/  @!P0 SEL R0, R3, R4, !P1 ;  /* 0x0000000403008207 */ /* 0x000fe40004800000 */
[----:B------:R-:W-:Y:S02]  /*62b0*/  IADD3 R4, PT, PT, -R5, RZ, RZ ;  /* 0x000000ff05047210 */ /* 0x000fe40007ffe1ff */
[----:B------:R-:W-:Y:S01]  /*62c0*/  @!P0 IADD3 R9, PT, PT, R9, -R0, RZ ;  /* 0x8000000009098210 */ /* 0x000fe20007ffe0ff */
[----:B------:R-:W-:Y:S02]  /*62d0*/  @!P0 IMAD R0, R7, R8, R0 ;  /* 0x0000000807008224 */ /* 0x000fe400078e0200 */
[----:B------:R-:W-:Y:S02]  /*62e0*/  IMAD R73, R18, R4, R73 ;  /* 0x0000000412497224 */ /* 0x000fe400078e0249 */
[----:B------:R-:W-:Y:S02]  /*62f0*/  @!P0 IMAD R5, R9, R22, R3 ;  /* 0x0000001609058224 */ /* 0x000fe400078e0203 */
[----:B------:R-:W-:Y:S04]  /*6300*/  @!P0 IMAD.MOV.U32 R3, RZ, RZ, R0 ;  /* 0x000000ffff038224 */ /* 0x000fe800078e0000 */
[----:B------:R-:W-:Y:S02]  /*6310*/  IMAD R75, R3, R72, R75 ;  /* 0x00000048034b7224 */ /* 0x000fe400078e024b */
[----:B------:R-:W-:Y:S02]  /*6320*/  IMAD R73, R5, R18, R73 ;  /* 0x0000001205497224 */ /* 0x000fe400078e0249 */
.L_x_113:
[----:B------:R-:W-:Y:S01]  /*6330*/  UISETP.NE.U32.AND UP3, UPT, UR42, URZ, UPT ;  /* 0x000000ff2a00728c */ /* 0x000fe2000bf65070 */
[----:B------:R-:W-:Y:S03]  /*6340*/  ISETP.NE.AND.EX P2, PT, R127, RZ, PT, P2 ;  /* 0x000000ff7f00720c */ /* 0x000fe60003f45320 */
[----:B------:R-:W-:Y:S09]  /*6350*/  UISETP.NE.AND.EX UP3, UPT, UR43, URZ, UPT, UP3 ;  /* 0x000000ff2b00728c */ /* 0x000ff2000bf65330 */
[----:B------:R-:W-:Y:S05]  /*6360*/  BRA.U !UP3, `(.L_x_114) ;  /* 0x000000010b387547 */ /* 0x000fea000b800000 */
[----:B------:R-:W-:Y:S01]  /*6370*/  UISETP.NE.U32.AND UP0, UPT, UR40, URZ, UPT ;  /* 0x000000ff2800728c */ /* 0x000fe2000bf05070 */
[----:B------:R-:W-:Y:S03]  /*6380*/  HFMA2 R132, -RZ, RZ, 0, 5.9604644775390625e-08 ;  /* 0x00000001ff847431 */ /* 0x000fe600000001ff */
[----:B------:R-:W-:Y:S06]  /*6390*/  UISETP.NE.AND.EX UP0, UPT, UR41, URZ, UPT, UP0 ;  /* 0x000000ff2900728c */ /* 0x000fec000bf05300 */
[----:B------:R-:W-:Y:S05]  /*63a0*/  PLOP3.LUT P0, PT, PT, PT, UP0, 0x80, 0x8 ;  /* 0x000000000008781c */ /* 0x000fea0003f0f008 */
[----:B------:R-:W1:Y:S01]  /*63b0*/  @UP0 LDCU.64 UR6, c[0x0][0x888] ;  /* 0x00011100ff0607ac */ /* 0x000e620008000a00 */
[----:B------:R-:W-:Y:S04]  /*63c0*/  @UP0 UIMAD UR4, UR36, UR42, URZ ;  /* 0x0000002a240402a4 */ /* 0x000fe8000f8e02ff */
[----:B-1----:R-:W-:Y:S06]  /*63d0*/  @UP0 UIMAD.WIDE UR6, UR4, 0x4, UR6 ;  /* 0x00000004040608a5 */ /* 0x002fec000f8e0206 */
[----:B------:R-:W-:Y:S02]  /*63e0*/  IMAD.U32 R4, RZ, RZ, UR6 ;  /* 0x00000006ff047e24 */ /* 0x000fe4000f8e00ff */
[----:B------:R-:W-:Y:S05]  /*63f0*/  IMAD.U32 R5, RZ, RZ, UR7 ;  /* 0x00000007ff057e24 */ /* 0x000fea000f8e00ff */
[----:B------:R-:W2:Y:S02]  /*6400*/  @P0 LDG.E R0, desc[UR46][R4.64] ;  /* 0x0000002e04000981 */ /* 0x000ea4000c1e1900 */
[----:B--2---:R-:W-:Y:S01]  /*6410*/  @P0 R2UR UR39, R0 ;  /* 0x00000000002702ca */ /* 0x004fe200000e0000 */
[----:B------:R-:W-:Y:S05]  /*6420*/  IMAD.MOV.U32 R0, RZ, RZ, 0x1 ;  /* 0x00000001ff007424 */ /* 0x000fea00078e00ff */
[----:B------:R-:W-:Y:S08]  /*6430*/  @!P0 PRMT R132, R0, 0x7610, R132 ;  /* 0x0000761000848816 */ /* 0x000ff00000000084 */
[----:B------:R-:W1:Y:S02]  /*6440*/  @!UP0 LDCU UR39, c[0x0][0x880] ;  /* 0x00011000ff2787ac */ /* 0x000e640008000800 */
.L_x_114:
[----:B------:R-:W-:Y:S05]  /*6450*/  @!P2 BRA `(.L_x_115) ;  /* 0x000000000020a947 */ /* 0x000fea0003800000 */
[----:B---3--:R-:W-:Y:S04]  /*6460*/  ISETP.NE.U32.AND P0, PT, R124, RZ, PT ;  /* 0x000000ff7c00720c */ /* 0x008fe80003f05070 */
[----:B------:R-:W-:Y:S11]  /*6470*/  ISETP.NE.AND.EX P0, PT, R125, RZ, PT, P0 ;  /* 0x000000ff7d00720c */ /* 0x000ff60003f05300 */
[----:B------:R-:W-:Y:S02]  /*6480*/  @!UPT UIADD3 URZ, UPT, UPT, URZ, URZ, URZ ;  /* 0x000000fffffff290 */ /* 0x000fe4000fffe0ff */
[----:B------:R-:W2:Y:S01]  /*6490*/  @P0 LDC.64 R4, c[0x0][0x8a8] ;  /* 0x00022a00ff040b82 */ /* 0x000ea20000000a00 */
[----:B------:R-:W-:Y:S04]  /*64a0*/  @P0 IMAD R0, R126, UR36, RZ ;  /* 0x000000247e000c24 */ /* 0x000fe8000f8e02ff */
[----:B--2---:R-:W-:Y:S05]  /*64b0*/  @P0 IMAD.WIDE R4, R0, 0x4, R4 ;  /* 0x0000000400040825 */ /* 0x004fea00078e0204 */
[----:B-----5:R2:W5:Y:S02]  /*64c0*/  @P0 LDG.E R74, desc[UR46][R4.64] ;  /* 0x0000002e044a0981 */ /* 0x020564000c1e1900 */
[----:B--2---:R-:W4:Y:S02]  /*64d0*/  @!P0 LDC R74, c[0x0][0x8a0] ;  /* 0x00022800ff4a8b82 */ /* 0x004f240000000800 */
.L_x_115:
[----:B------:R-:W2:Y:S01]  /*64e0*/  LDC.64 R4, c[0x0][0xb10] ;  /* 0x0002c400ff047b82 */ /* 0x000ea20000000a00 */
[----:B------:R-:W-:Y:S01]  /*64f0*/  UISETP.NE.AND UP4, UPT, UR45, URZ, UPT ;  /* 0x000000ff2d00728c */ /* 0x000fe2000bf85270 */
[----:B------:R-:W-:Y:S01]  /*6500*/  SHF.L.U32 R8, R142, 0x1f, RZ ;  /* 0x0000001f8e087819 */ /* 0x000fe200000006ff */
[----:B------:R-:W-:Y:S01]  /*6510*/  UPLOP3.LUT UP0, UPT, UPT, UPT, UPT, 0x40, 0x4 ;  /* 0x000000000004789c */ /* 0x000fe20003f0e870 */
[----:B------:R-:W-:Y:S01]  /*6520*/  @P6 SHF.R.U32.HI R139, RZ, 0x10, R13 ;  /* 0x00000010ff8b6819 */ /* 0x000fe2000001160d */
[----:B------:R-:W-:Y:S03]  /*6530*/  ULEA UR50, UR38, UR44, 0x3 ;  /* 0x0000002c26327291 */ /* 0x000fe6000f8e18ff */
[----:B------:R-:W3:Y:S01]  /*6540*/  LDC.64 R6, c[0x0][0xb18] ;  /* 0x0002c600ff067b82 */ /* 0x000ee20000000a00 */
[----:B------:R-:W-:Y:S01]  /*6550*/  PLOP3.LUT P1, PT, PT, PT, UP4, 0x80, 0x8 ;  /* 0x000000000008781c */ /* 0x000fe20003f2f048 */
[----:B------:R-:W-:Y:S01]  /*6560*/  VIADD R145, R145, 0x1 ;  /* 0x0000000191917836 */ /* 0x000fe20000000000 */
[----:B------:R-:W-:Y:S02]  /*6570*/  CS2R R96, SRZ ;  /* 0x0000000000607805 */ /* 0x000fe4000001ff00 */
[----:B------:R-:W-:Y:S02]  /*6580*/  CS2R R92, SRZ ;  /* 0x00000000005c7805 */ /* 0x000fe4000001ff00 */
[----:B------:R-:W-:Y:S01]  /*6590*/  CS2R R88, SRZ ;  /* 0x0000000000587805 */ /* 0x000fe2000001ff00 */
[----:B------:R-:W1:Y:S01]  /*65a0*/  @UP4 LDCU.64 UR4, c[0x0][0x888] ;  /* 0x00011100ff0447ac */ /* 0x000e620008000a00 */
[----:B------:R-:W-:Y:S02]  /*65b0*/  CS2R R84, SRZ ;  /* 0x0000000000547805 */ /* 0x000fe4000001ff00 */
[----:B------:R-:W-:Y:S02]  /*65c0*/  CS2R R80, SRZ ;  /* 0x0000000000507805 */ /* 0x000fe4000001ff00 */
[----:B------:R-:W-:Y:S02]  /*65d0*/  CS2R R78, SRZ ;  /* 0x00000000004e7805 */ /* 0x000fe4000001ff00 */
[----:B------:R-:W-:Y:S01]  /*65e0*/  CS2R R82, SRZ ;  /* 0x0000000000527805 */ /* 0x000fe2000001ff00 */
[----:B------:R-:W-:Y:S01]  /*65f0*/  @UP4 UPLOP3.LUT UP0, UPT, UPT, UPT, UP3, 0x80, 0x8 ;  /* 0x000000000008489c */ /* 0x000fe20003f0f030 */
[----:B------:R-:W-:Y:S01]  /*6600*/  @P1 LOP3.LUT P0, RZ, R132, 0xff, RZ, 0xc0, !PT ;  /* 0x000000ff84ff1812 */ /* 0x000fe2000780c0ff */
[----:B-1----:R-:W-:Y:S02]  /*6610*/  @UP4 UISETP.NE.AND UP1, UPT, UR39, URZ, UPT ;  /* 0x000000ff2700428c */ /* 0x002fe4000bf25270 */
[----:B------:R-:W-:Y:S02]  /*6620*/  @UP4 UISETP.NE.U32.AND UP2, UPT, UR4, URZ, UPT ;  /* 0x000000ff0400428c */ /* 0x000fe4000bf45070 */
[----:B------:R-:W-:Y:S02]  /*6630*/  @UP4 USEL UR4, URZ, 0xffffffff, UP1 ;  /* 0xffffffffff044887 */ /* 0x000fe40008800000 */
[----:B------:R-:W-:Y:S06]  /*6640*/  @UP4 UISETP.NE.AND.EX UP2, UPT, UR5, URZ, UPT, UP2 ;  /* 0x000000ff0500428c */ /* 0x000fec000bf45320 */
[----:B------:R-:W-:Y:S01]  /*6650*/  @P1 VOTEU.ANY UP1, P0 ;  /* 0x0000000000ff1886 */ /* 0x000fe20000020100 */
[----:B------:R-:W-:Y:S01]  /*6660*/  ISETP.NE.AND P0, PT, R23, 0x1, PT ;  /* 0x000000011700780c */ /* 0x000fe20003f05270 */
[----:B------:R-:W-:Y:S04]  /*6670*/  @UP4 USEL UR5, URZ, 0xffffffff, UP2 ;  /* 0xffffffffff054887 */ /* 0x000fe80009000000 */
[----:B------:R-:W-:Y:S04]  /*6680*/  @UP0 USEL UR4, UR5, UR4, !UP1 ;  /* 0x0000000405040287 */ /* 0x000fe8000c800000 */
[----:B------:R-:W-:Y:S04]  /*6690*/  @UP4 ULOP3.LUT UR4, UR4, 0x1, URZ, 0xc0, !UPT ;  /* 0x0000000104044892 */ /* 0x000fe8000f8ec0ff */
[----:B------:R-:W1:Y:S01]  /*66a0*/  @!P0 LDC R0, c[0x0][0xb20] ;  /* 0x0002c800ff008b82 */ /* 0x000e620000000800 */
[----:B------:R-:W-:Y:S01]  /*66b0*/  UISETP.NE.U32.OR UP0, UPT, UR4, 0x1, !UP4 ;  /* 0x000000010400788c */ /* 0x000fe2000e705470 */
[----:B--2---:R-:W-:Y:S01]  /*66c0*/  @!P0 IMAD.HI.U32 R4, R75, R4, RZ ;  /* 0x000000044b048227 */ /* 0x004fe200078e00ff */
[----:B---3--:R-:W-:Y:S05]  /*66d0*/  @!P0 ISETP.NE.AND P1, PT, R6, 0x1, PT ;  /* 0x000000010600880c */ /* 0x008fea0003f25270 */
[----:B------:R-:W2:Y:S01]  /*66e0*/  @!P0 LDC R3, c[0x0][0xb0c] ;  /* 0x0002c300ff038b82 */ /* 0x000ea20000000800 */
[----:B------:R-:W-:Y:S01]  /*66f0*/  @!P0 IMAD.HI.U32 R7, R73, R7, RZ ;  /* 0x0000000749078227 */ /* 0x000fe200078e00ff */
[----:B------:R-:W-:Y:S02]  /*6700*/  PLOP3.LUT P3, PT, PT, PT, UP0, 0x80, 0x8 ;  /* 0x000000000008781c */ /* 0x000fe40003f6f008 */
[----:B------:R-:W-:Y:S11]  /*6710*/  @!P0 SHF.R.U32.HI R4, RZ, R5, R4 ;  /* 0x00000005ff048219 */ /* 0x000ff60000011604 */
[----:B------:R-:W-:Y:S04]  /*6720*/  @P3 SHF.L.U32 R9, R140, 0x1f, RZ ;  /* 0x0000001f8c093819 */ /* 0x000fe800000006ff */
[----:B------:R-:W3:Y:S01]  /*6730*/  @P3 SYNCS.PHASECHK.TRANS64.TRYWAIT P5, [UR44+0x260], R9 ;  /* 0x00026009ff0035a7 */ /* 0x000ee200080a112c */
[----:B-1----:R-:W-:Y:S02]  /*6740*/  @!P0 SHF.R.U32.HI R0, RZ, R0, R7 ;  /* 0x00000000ff008219 */ /* 0x002fe40000011607 */
[----:B--2---:R-:W-:Y:S02]  /*6750*/  @!P0 ISETP.NE.AND P2, PT, R3, 0x1, PT ;  /* 0x000000010300880c */ /* 0x004fe40003f45270 */
[----:B------:R-:W-:Y:S02]  /*6760*/  @!P0 SEL R5, R73, R0, !P1 ;  /* 0x0000000049058207 */ /* 0x000fe40004800000 */
[----:B------:R-:W-:Y:S05]  /*6770*/  @!P0 SEL R4, R75, R4, !P2 ;  /* 0x000000044b048207 */ /* 0x000fea0005000000 */
[----:B------:R-:W-:Y:S02]  /*6780*/  @!P0 IMAD.IADD R0, R5, 0x1, -R4 ;  /* 0x0000000105008824 */ /* 0x000fe400078e0a04 */
[----:B------:R-:W-:Y:S01]  /*6790*/  @!P0 IMAD.IADD R4, R4, 0x1, -R5 ;  /* 0x0000000104048824 */ /* 0x000fe200078e0a05 */
[----:B------:R1:W2:Y:S01]  /*67a0*/  SYNCS.PHASECHK.TRANS64.TRYWAIT P4, [UR50+0x2a0], R8 ;  /* 0x0002a008ff0075a7 */ /* 0x0002a20008081132 */
[----:B------:R-:W-:Y:S02]  /*67b0*/  @!P0 IMAD R75, R0, R3, R75 ;  /* 0x00000003004b8224 */ /* 0x000fe400078e024b */
[----:B------:R-:W-:Y:S01]  /*67c0*/  @!P0 IMAD R73, R4, R6, R73 ;  /* 0x0000000604498224 */ /* 0x000fe200078e0249 */
[----:B------:R-:W-:Y:S02]  /*67d0*/  PLOP3.LUT P0, PT, PT, PT, PT, 0x8, 0x80 ;  /* 0x000000000080781c */ /* 0x000fe40003f0e170 */
[----:B---3--:R-:W-:Y:S01]  /*67e0*/  @P3 PLOP3.LUT P0, PT, P5, PT, PT, 0x8, 0x80 ;  /* 0x000000000080381c */ /* 0x008fe20002f0e170 */
[----:B------:R-:W-:Y:S01]  /*67f0*/  @!UPT UIADD3 URZ, UPT, UPT, URZ, URZ, URZ ;  /* 0x000000fffffff290 */ /* 0x000fe2000fffe0ff */
[----:B-1----:R-:W-:Y:S11]  /*6800*/  BRA.U !UP0, `(.L_x_116) ;  /* 0x0000000108a47547 */ /* 0x002ff6000b800000 */
[----:B------:R-:W-:Y:S01]  /*6810*/  LOP3.LUT P1, RZ, R132, 0xff, RZ, 0xc0, !PT ;  /* 0x000000ff84ff7812 */ /* 0x000fe2000782c0ff */
[----:B------:R-:W-:Y:S01]  /*6820*/  @!UPT UIADD3 URZ, UPT, UPT, URZ, URZ, URZ ;  /* 0x000000fffffff290 */ /* 0x000fe2000fffe0ff */
[----:B------:R-:W-:Y:S11]  /*6830*/  @!P0 BRA `(.L_x_117) ;  /* 0x00000000000c8947 */ /* 0x000ff60003800000 */
[----:B------:R-:W-:Y:S04]  /*6840*/  SHF.L.U32 R3, R140, 0x1f, RZ ;  /* 0x0000001f8c037819 */ /* 0x000fe800000006ff */
[----:B------:R-:W1:Y:S02]  /*6850*/  SYNCS.PHASECHK.TRANS64.TRYWAIT P0, [UR44+0x260], R3 ;  /* 0x00026003ff0075a7 */ /* 0x000e64000800112c */
[----:B-1----:R-:W-:Y:S05]  /*6860*/  @!P0 BRA `(.L_x_118) ;  /* 0x00000034006c8947 */ /* 0x002fea0003800000 */
.L_x_117:
[----:B------:R-:W-:Y:S01]  /*6870*/  UISETP.NE.U32.AND UP0, UPT, UR40, URZ, UPT ;  /* 0x000000ff2800728c */ /* 0x000fe2000bf05070 */
[----:B------:R-:W-:Y:S01]  /*6880*/  CS2R R82, SRZ ;  /* 0x0000000000527805 */ /* 0x000fe2000001ff00 */
[----:B------:R-:W-:Y:S01]  /*6890*/  UISETP.NE.AND UP1, UPT, UR39, URZ, UPT ;  /* 0x000000ff2700728c */ /* 0x000fe2000bf25270 */
[----:B------:R-:W-:Y:S01]  /*68a0*/  CS2R R78, SRZ ;  /* 0x00000000004e7805 */ /* 0x000fe2000001ff00 */
[----:B------:R-:W-:Y:S01]  /*68b0*/  UISETP.NE.AND.EX UP0, UPT, UR41, URZ, UPT, UP0 ;  /* 0x000000ff2900728c */ /* 0x000fe2000bf05300 */
[----:B------:R-:W-:Y:S01]  /*68c0*/  CS2R R80, SRZ ;  /* 0x0000000000507805 */ /* 0x000fe2000001ff00 */
[----:B------:R-:W-:Y:S01]  /*68d0*/  USEL UR4, URZ, 0xffffffff, UP1 ;  /* 0xffffffffff047887 */ /* 0x000fe20008800000 */
[----:B------:R-:W-:Y:S01]  /*68e0*/  CS2R R84, SRZ ;  /* 0x0000000000547805 */ /* 0x000fe2000001ff00 */
[----:B------:R-:W-:Y:S01]  /*68f0*/  USEL UR5, URZ, 0xffffffff, UP0 ;  /* 0xffffffffff057887 */ /* 0x000fe20008000000 */
[----:B------:R-:W-:Y:S02]  /*6900*/  CS2R R88, SRZ ;  /* 0x0000000000587805 */ /* 0x000fe4000001ff00 */
[----:B------:R-:W-:Y:S01]  /*6910*/  CS2R R92, SRZ ;  /* 0x00000000005c7805 */ /* 0x000fe2000001ff00 */
[----:B------:R-:W-:Y:S01]  /*6920*/  VOTEU.ANY UP0, P1 ;  /* 0x0000000000ff7886 */ /* 0x000fe20000800100 */
[----:B------:R-:W-:Y:S01]  /*6930*/  @UP3 USEL UR4, UR5, UR4, !UP0 ;  /* 0x0000000405043287 */ /* 0x000fe2000c000000 */
[----:B------:R-:W-:Y:S02]  /*6940*/  CS2R R96, SRZ ;  /* 0x0000000000607805 */ /* 0x000fe4000001ff00 */
[----:B------:R-:W-:Y:S01]  /*6950*/  LOP3.LUT R140, R140, 0x1, RZ, 0x3c, !PT ;  /* 0x000000018c8c7812 */ /* 0x000fe200078e3cff */
[----:B------:R-:W-:Y:S04]  /*6960*/  ULOP3.LUT UR4, UR4, 0x1, URZ, 0xc0, !UPT ;  /* 0x0000000104047892 */ /* 0x000fe8000f8ec0ff */
[----:B------:R-:W-:Y:S02]  /*6970*/  UISETP.NE.U32.AND UP0, UPT, UR4, 0x1, UPT ;  /* 0x000000010400788c */ /* 0x000fe4000bf05070 */
[----:B------:R-:W-:Y:S04]  /*6980*/  UIADD3 UR4, UPT, UPT, UR44, 0x268, URZ ;  /* 0x000002682c047890 */ /* 0x000fe8000fffe0ff */
[----:B------:R-:W-:Y:S01]  /*6990*/  PLOP3.LUT P0, PT, PT, PT, UP0, 0x80, 0x8 ;  /* 0x000000000008781c */ /* 0x000fe20003f0f008 */
[----:B------:R-:W-:Y:S11]  /*69a0*/  UPRMT UR4, UR37, 0x654, UR4 ;  /* 0x0000065425047896 */ /* 0x000ff60008000004 */
[----:B------:R-:W-:Y:S01]  /*69b0*/  @!UPT UIADD3 URZ, UPT, UPT, URZ, URZ, URZ ;  /* 0x000000fffffff290 */ /* 0x000fe2000fffe0ff */
[----:B------:R3:W1:Y:S04]  /*69c0*/  @P0 LDS.64 R82, [R137+UR44+0x380] ;  /* 0x0003802c89520984 */ /* 0x0006680008000a00 */
[----:B------:R3:W1:Y:S04]  /*69d0*/  @P0 LDS.64 R78, [R137+UR44+0x780] ;  /* 0x0007802c894e0984 */ /* 0x0006680008000a00 */
[----:B------:R3:W1:Y:S04]  /*69e0*/  @P0 LDS.64 R80, [R137+UR44+0xb80] ;  /* 0x000b802c89500984 */ /* 0x0006680008000a00 */
[----:B------:R3:W1:Y:S04]  /*69f0*/  @P0 LDS.64 R84, [R137+UR44+0xf80] ;  /* 0x000f802c89540984 */ /* 0x0006680008000a00 */
[----:B------:R3:W1:Y:S04]  /*6a00*/  @P0 LDS.64 R88, [R137+UR44+0x1380] ;  /* 0x0013802c89580984 */ /* 0x0006680008000a00 */
[----:B------:R3:W1:Y:S04]  /*6a10*/  @P0 LDS.64 R92, [R137+UR44+0x1780] ;  /* 0x0017802c895c0984 */ /* 0x0006680008000a00 */
[----:B------:R3:W1:Y:S01]  /*6a20*/  @P0 LDS.64 R96, [R137+UR44+0x1b80] ;  /* 0x001b802c89600984 */ /* 0x0006620008000a00 */
[----:B------:R-:W-:Y:S01]  /*6a30*/  @!PT LDS RZ, [RZ] ;  /* 0x00000000fffff984 */ /* 0x000fe20000000800 */
[----:B------:R-:W-:Y:S01]  /*6a40*/  @!PT LDS RZ, [RZ] ;  /* 0x00000000fffff984 */ /* 0x000fe20000000800 */
[----:B------:R-:W-:Y:S01]  /*6a50*/  @!PT LDS RZ, [RZ] ;  /* 0x00000000fffff984 */ /* 0x000fe20000000800 */
[----:B------:R-:W-:Y:S01]  /*6a60*/  @!PT LDS RZ, [RZ] ;  /* 0x00000000fffff984 */ /* 0x000fe20000000800 */
[----:B------:R4:W-:Y:S06]  /*6a70*/  MEMBAR.ALL.CTA ;  /* 0x0000000000007992 */ /* 0x0009ec0000008000 */
[----:B----4-:R-:W4:Y:S02]  /*6a80*/  FENCE.VIEW.ASYNC.S ;  /* 0x00000000000073c6 */ /* 0x010f240000000000 */
[----:B----4-:R-:W-:Y:S01]  /*6a90*/  SYNCS.ARRIVE.TRANS64.RED.A1T0 RZ, [UR4], RZ ;  /* 0x000000ffffff79a7 */ /* 0x010fe20008100404 */
.L_x_116:
[----:B--2---:R-:W-:Y:S05]  /*6aa0*/  @P4 BRA `(.L_x_119) ;  /* 0x0000000000084947 */ /* 0x004fea0003800000 */
[----:B------:R-:W2:Y:S02]  /*6ab0*/  SYNCS.PHASECHK.TRANS64.TRYWAIT P0, [UR50+0x2a0], R8 ;  /* 0x0002a008ff0075a7 */ /* 0x000ea40008001132 */
[----:B--2---:R-:W-:Y:S05]  /*6ac0*/  @!P0 BRA `(.L_x_120) ;  /* 0x0000003000ec8947 */ /* 0x004fea0003800000 */
.L_x_119:
[----:B------:R-:W-:Y:S04]  /*6ad0*/  ULEA.HI UR4, UR38, UR38, URZ, 0x1 ;  /* 0x0000002626047291 */ /* 0x000fe8000f8f08ff */
[----:B------:R-:W-:Y:S02]  /*6ae0*/  USHF.R.U32.HI UR5, URZ, 0x1, UR4 ;  /* 0x00000001ff057899 */ /* 0x000fe40008011604 */
[----:B------:R-:W-:Y:S04]  /*6af0*/  ULOP3.LUT UR4, UR4, 0xffe, URZ, 0xc0, !UPT ;  /* 0x00000ffe04047892 */ /* 0x000fe8000f8ec0ff */
[----:B------:R-:W-:Y:S01]  /*6b00*/  UIADD3 UR4, UPT, UPT, -UR4, UR38, URZ ;  /* 0x0000002604047290 */ /* 0x000fe2000fffe1ff */
[----:B------:R-:W-:Y:S04]  /*6b10*/  IMAD.U32 R5, RZ, RZ, UR5 ;  /* 0x00000005ff057e24 */ /* 0x000fe8000f8e00ff */
[----:B-1----:R-:W-:Y:S01]  /*6b20*/  IMAD R3, R5, 0x70, R2 ;  /* 0x0000007005037824 */ /* 0x002fe200078e0202 */
[----:B------:R-:W-:Y:S05]  /*6b30*/  MOV R76, UR4 ;  /* 0x00000004004c7c02 */ /* 0x000fea0008000f00 */
[----:B------:R-:W-:Y:S05]  /*6b40*/  IMAD R76, R76, 0x100000, R3 ;  /* 0x001000004c4c7824 */ /* 0x000fea00078e0203 */
[----:B------:R-:W-:Y:S04]  /*6b50*/  SHF.R.U32.HI R7, RZ, 0x15, R76 ;  /* 0x00000015ff077819 */ /* 0x000fe8000001164c */
[----:B------:R-:W-:Y:S11]  /*6b60*/  LOP3.LUT P0, RZ, R7, 0x3, R138, 0x48, !PT ;  /* 0x0000000307ff7812 */ /* 0x000ff6000780488a */
[----:B------:R-:W-:Y:S02]  /*6b70*/  @!UPT UIADD3 URZ, UPT, UPT, URZ, URZ, URZ ;  /* 0x000000fffffff290 */ /* 0x000fe4000fffe0ff */
[----:B------:R-:W-:Y:S05]  /*6b80*/  @!P0 BRA `(.L_x_121) ;  /* 0x0000000000408947 */ /* 0x000fea0003800000 */
[----:B------:R-:W1:Y:S01]  /*6b90*/  LDCU.64 UR8, c[0x4][0x68] ;  /* 0x01000d00ff0877ac */ /* 0x000e620008000a00 */
[----:B------:R-:W-:Y:S01]  /*6ba0*/  MOV R15, 0x0 ;  /* 0x00000000000f7802 */ /* 0x000fe20000000f00 */
[----:B------:R-:W-:Y:S02]  /*6bb0*/  HFMA2 R12, -RZ, RZ, 0, 5.9604644775390625e-08 ;  /* 0x00000001ff0c7431 */ /* 0x000fe400000001ff */
[----:B------:R-:W-:Y:S02]  /*6bc0*/  IMAD.MOV.U32 R8, RZ, RZ, 0x192 ;  /* 0x00000192ff087424 */ /* 0x000fe400078e00ff */
[----:B------:R-:W-:Y:S01]  /*6bd0*/  IMAD.MOV.U32 R13, RZ, RZ, RZ ;  /* 0x000000ffff0d7224 */ /* 0x000fe200078e00ff */
[----:B------:R-:W2:Y:S01]  /*6be0*/  LDCU.64 UR6, c[0x4][0x70] ;  /* 0x01000e00ff0677ac */ /* 0x000ea20008000a00 */
[----:B------:R-:W3:Y:S01]  /*6bf0*/  LDC.64 R14, c[0x4][R15] ;  /* 0x010000000f0e7b82 */ /* 0x000ee20000000a00 */
[----:B------:R-:W4:Y:S01]  /*6c00*/  LDCU.64 UR4, c[0x4][0x8] ;  /* 0x01000100ff0477ac */ /* 0x000f220008000a00 */
[----:B-1----:R-:W-:Y:S01]  /*6c10*/  MOV R5, UR9 ;  /* 0x0000000900057c02 */ /* 0x002fe20008000f00 */
[----:B------:R-:W-:Y:S01]  /*6c20*/  IMAD.U32 R4, RZ, RZ, UR8 ;  /* 0x00000008ff047e24 */ /* 0x000fe2000f8e00ff */
[----:B--2---:R-:W-:Y:S01]  /*6c30*/  MOV R7, UR7 ;  /* 0x0000000700077c02 */ /* 0x004fe20008000f00 */
[----:B------:R-:W-:Y:S01]  /*6c40*/  IMAD.U32 R6, RZ, RZ, UR6 ;  /* 0x00000006ff067e24 */ /* 0x000fe2000f8e00ff */
[----:B----4-:R-:W-:Y:S01]  /*6c50*/  MOV R11, UR5 ;  /* 0x00000005000b7c02 */ /* 0x010fe20008000f00 */
[----:B------:R-:W-:Y:S02]  /*6c60*/  IMAD.U32 R10, RZ, RZ, UR4 ;  /* 0x00000004ff0a7e24 */ /* 0x000fe4000f8e00ff */
[----:B------:R-:W-:Y:S07]  /*6c70*/  LEPC R20, `(.L_x_121) ;  /* 0x000000001014794e */ /* 0x000fee0000000000 */
[----:B---3-5:R-:W-:Y:S05]  /*6c80*/  CALL.ABS.NOINC R14 ;  /* 0x000000000e007343 */ /* 0x028fea0003c00000 */
.L_x_121:
[----:B------:R-:W-:Y:S05]  /*6c90*/  WARPSYNC.ALL ;  /* 0x0000000000007948 */ /* 0x000fea0003800000 */
[C---:B------:R-:W-:Y:S01]  /*6ca0*/  R2UR UR4, R76.reuse ;  /* 0x000000004c0472ca */ /* 0x040fe200000e0000 */
[----:B------:R-:W-:Y:S05]  /*6cb0*/  VIADD R3, R76, 0x10 ;  /* 0x000000104c037836 */ /* 0x000fea0000000000 */
[----:B------:R-:W-:Y:S04]  /*6cc0*/  SHF.R.U32.HI R3, RZ, 0x15, R3 ;  /* 0x00000015ff037819 */ /* 0x000fe80000011603 */
[----:B------:R-:W-:Y:S03]  /*6cd0*/  LOP3.LUT P0, RZ, R3, 0x3, R138, 0x48, !PT ;  /* 0x0000000303ff7812 */ /* 0x000fe6000780488a */
[----:B------:R-:W1:Y:S01]  /*6ce0*/  LDTM.16dp32bit_t0_t15.x8 R64, tmem[UR4] ;  /* 0x00000004004079ee */ /* 0x000e620008980000 */
[----:B------:R-:W2:Y:S09]  /*6cf0*/  LDTM.16dp32bit_t16_t31.x8 R64, tmem[UR4+0x8] ;  /* 0x00000804004079ee */ /* 0x000eb200089a0000 */
[----:B--2---:R-:W-:Y:S05]  /*6d00*/  @!P0 BRA `(.L_x_122) ;  /* 0x0000000000408947 */ /* 0x004fea0003800000 */
[----:B------:R-:W2:Y:S01]  /*6d10*/  LDCU.64 UR8, c[0x4][0x68] ;  /* 0x01000d00ff0877ac */ /* 0x000ea20008000a00 */
[----:B------:R-:W-:Y:S01]  /*6d20*/  MOV R15, 0x0 ;  /* 0x00000000000f7802 */ /* 0x000fe20000000f00 */
[----:B------:R-:W-:Y:S02]  /*6d30*/  HFMA2 R12, -RZ, RZ, 0, 5.9604644775390625e-08 ;  /* 0x00000001ff0c7431 */ /* 0x000fe400000001ff */
[----:B------:R-:W-:Y:S02]  /*6d40*/  IMAD.MOV.U32 R8, RZ, RZ, 0x192 ;  /* 0x00000192ff087424 */ /* 0x000fe400078e00ff */
[----:B------:R-:W-:Y:S01]  /*6d50*/  IMAD.MOV.U32 R13, RZ, RZ, RZ ;  /* 0x000000ffff0d7224 */ /* 0x000fe200078e00ff */
[----:B------:R-:W3:Y:S01]  /*6d60*/  LDCU.64 UR6, c[0x4][0x70] ;  /* 0x01000e00ff0677ac */ /* 0x000ee20008000a00 */
[----:B------:R-:W1:Y:S01]  /*6d70*/  LDC.64 R14, c[0x4][R15] ;  /* 0x010000000f0e7b82 */ /* 0x000e620000000a00 */
[----:B------:R-:W4:Y:S01]  /*6d80*/  LDCU.64 UR4, c[0x4][0x8] ;  /* 0x01000100ff0477ac */ /* 0x000f220008000a00 */
[----:B--2---:R-:W-:Y:S01]  /*6d90*/  MOV R5, UR9 ;  /* 0x0000000900057c02 */ /* 0x004fe20008000f00 */
[----:B------:R-:W-:Y:S01]  /*6da0*/  IMAD.U32 R4, RZ, RZ, UR8 ;  /* 0x00000008ff047e24 */ /* 0x000fe2000f8e00ff */
[----:B---3--:R-:W-:Y:S01]  /*6db0*/  MOV R7, UR7 ;  /* 0x0000000700077c02 */ /* 0x008fe20008000f00 */
[----:B------:R-:W-:Y:S01]  /*6dc0*/  IMAD.U32 R6, RZ, RZ, UR6 ;  /* 0x00000006ff067e24 */ /* 0x000fe2000f8e00ff */
[----:B----4-:R-:W-:Y:S01]  /*6dd0*/  MOV R11, UR5 ;  /* 0x00000005000b7c02 */ /* 0x010fe20008000f00 */
[----:B------:R-:W-:Y:S02]  /*6de0*/  IMAD.U32 R10, RZ, RZ, UR4 ;  /* 0x00000004ff0a7e24 */ /* 0x000fe4000f8e00ff */
[----:B------:R-:W-:Y:S07]  /*6df0*/  LEPC R20, `(.L_x_122) ;  /* 0x000000001014794e */ /* 0x000fee0000000000 */
[----:B-1---5:R-:W-:Y:S05]  /*6e00*/  CALL.ABS.NOINC R14 ;  /* 0x000000000e007343 */ /* 0x022fea0003c00000 */
.L_x_122:
[----:B------:R-:W-:Y:S05]  /*6e10*/  WARPSYNC.ALL ;  /* 0x0000000000007948 */ /* 0x000fea0003800000 */
[C---:B------:R-:W-:Y:S01]  /*6e20*/  R2UR UR4, R76.reuse ;  /* 0x000000004c0472ca */ /* 0x040fe200000e0000 */
[----:B------:R-:W-:Y:S05]  /*6e30*/  VIADD R3, R76, 0x20 ;  /* 0x000000204c037836 */ /* 0x000fea0000000000 */
[----:B------:R-:W-:Y:S04]  /*6e40*/  SHF.R.U32.HI R3, RZ, 0x15, R3 ;  /* 0x00000015ff037819 */ /* 0x000fe80000011603 */
[----:B------:R-:W-:Y:S03]  /*6e50*/  LOP3.LUT P0, RZ, R3, 0x3, R138, 0x48, !PT ;  /* 0x0000000303ff7812 */ /* 0x000fe6000780488a */
[----:B------:R-:W2:Y:S01]  /*6e60*/  LDTM.16dp32bit_t0_t15.x8 R56, tmem[UR4+0x10] ;  /* 0x00001004003879ee */ /* 0x000ea20008980000 */
[----:B------:R-:W1:Y:S09]  /*6e70*/  LDTM.16dp32bit_t16_t31.x8 R56, tmem[UR4+0x18] ;  /* 0x00001804003879ee */ /* 0x000e7200089a0000 */
[----:B-1----:R-:W-:Y:S05]  /*6e80*/  @!P0 BRA `(.L_x_123) ;  /* 0x0000000000408947 */ /* 0x002fea0003800000 */
[----:B------:R-:W1:Y:S01]  /*6e90*/  LDCU.64 UR8, c[0x4][0x68] ;  /* 0x01000d00ff0877ac */ /* 0x000e620008000a00 */
[----:B------:R-:W-:Y:S01]  /*6ea0*/  MOV R15, 0x0 ;  /* 0x00000000000f7802 */ /* 0x000fe20000000f00 */
[----:B------:R-:W-:Y:S02]  /*6eb0*/  HFMA2 R12, -RZ, RZ, 0, 5.9604644775390625e-08 ;  /* 0x00000001ff0c7431 */ /* 0x000fe400000001ff */
[----:B------:R-:W-:Y:S02]  /*6ec0*/  IMAD.MOV.U32 R8, RZ, RZ, 0x192 ;  /* 0x00000192ff087424 */ /* 0x000fe400078e00ff */
[----:B------:R-:W-:Y:S01]  /*6ed0*/  IMAD.MOV.U32 R13, RZ, RZ, RZ ;  /* 0x000000ffff0d7224 */ /* 0x000fe200078e00ff */
[----:B------:R-:W3:Y:S01]  /*6ee0*/  LDCU.64 UR6, c[0x4][0x70] ;  /* 0x01000e00ff0677ac */ /* 0x000ee20008000a00 */
[----:B------:R-:W2:Y:S01]  /*6ef0*/  LDC.64 R14, c[0x4][R15] ;  /* 0x010000000f0e7b82 */ /* 0x000ea20000000a00 */
[----:B------:R-:W4:Y:S01]  /*6f00*/  LDCU.64 UR4, c[0x4][0x8] ;  /* 0x01000100ff0477ac */ /* 0x000f220008000a00 */
[----:B-1----:R-:W-:Y:S01]  /*6f10*/  MOV R5, UR9 ;  /* 0x0000000900057c02 */ /* 0x002fe20008000f00 */
[----:B------:R-:W-:Y:S01]  /*6f20*/  IMAD.U32 R4, RZ, RZ, UR8 ;  /* 0x00000008ff047e24 */ /* 0x000fe2000f8e00ff */
[----:B---3--:R-:W-:Y:S01]  /*6f30*/  MOV R7, UR7 ;  /* 0x0000000700077c02 */ /* 0x008fe20008000f00 */
[----:B------:R-:W-:Y:S01]  /*6f40*/  IMAD.U32 R6, RZ, RZ, UR6 ;  /* 0x00000006ff067e24 */ /* 0x000fe2000f8e00ff */
[----:B----4-:R-:W-:Y:S01]  /*6f50*/  MOV R11, UR5 ;  /* 0x00000005000b7c02 */ /* 0x010fe20008000f00 */
[----:B------:R-:W-:Y:S02]  /*6f60*/  IMAD.U32 R10, RZ, RZ, UR4 ;  /* 0x00000004ff0a7e24 */ /* 0x000fe4000f8e00ff */
[----:B------:R-:W-:Y:S07]  /*6f70*/  LEPC R20, `(.L_x_123) ;  /* 0x000000001014794e */ /* 0x000fee0000000000 */
[----:B--2--5:R-:W-:Y:S05]  /*6f80*/  CALL.ABS.NOINC R14 ;  /* 0x000000000e007343 */ /* 0x024fea0003c00000 */
.L_x_123:
[----:B------:R-:W-:Y:S05]  /*6f90*/  WARPSYNC.ALL ;  /* 0x0000000000007948 */ /* 0x000fea0003800000 */
[C---:B------:R-:W-:Y:S01]  /*6fa0*/  R2UR UR4, R76.reuse ;  /* 0x000000004c0472ca */ /* 0x040fe200000e0000 */
[----:B------:R-:W-:Y:S05]  /*6fb0*/  VIADD R3, R76, 0x30 ;  /* 0x000000304c037836 */ /* 0x000fea0000000000 */
[----:B------:R-:W-:Y:S04]  /*6fc0*/  SHF.R.U32.HI R3, RZ, 0x15, R3 ;  /* 0x00000015ff037819 */ /* 0x000fe80000011603 */
[----:B------:R-:W-:Y:S03]  /*6fd0*/  LOP3.LUT P0, RZ, R3, 0x3, R138, 0x48, !PT ;  /* 0x0000000303ff7812 */ /* 0x000fe6000780488a */
[----:B------:R-:W1:Y:S01]  /*6fe0*/  LDTM.16dp32bit_t0_t15.x8 R48, tmem[UR4+0x20] ;  /* 0x00002004003079ee */ /* 0x000e620008980000 */
[----:B------:R-:W1:Y:S09]  /*6ff0*/  LDTM.16dp32bit_t16_t31.x8 R48, tmem[UR4+0x28] ;  /* 0x00002804003079ee */ /* 0x000e7200089a0000 */
[----:B-1----:R-:W-:Y:S05]  /*7000*/  @!P0 BRA `(.L_x_124) ;  /* 0x0000000000408947 */ /* 0x002fea0003800000 */
        /* <DEDUP_REMOVED lines=16> */
.L_x_124:
        /* <DEDUP_REMOVED lines=24> */
.L_x_125:
        /* <DEDUP_REMOVED lines=24> */
.L_x_126:
        /* <DEDUP_REMOVED lines=24> */
.L_x_127:
[----:B------:R-:W-:Y:S01]  /*7590*/  ISETP.NE.AND P0, PT, R143, RZ, PT ;  /* 0x000000ff8f00720c */ /* 0x000fe20003f05270 */
[----:B------:R-:W-:Y:S05]  /*75a0*/  WARPSYNC.ALL ;  /* 0x0000000000007948 */ /* 0x000fea0003800000 */
[----:B------:R-:W-:Y:S01]  /*75b0*/  R2UR UR4, R76 ;  /* 0x000000004c0472ca */ /* 0x000fe200000e0000 */
[----:B------:R-:W-:Y:S01]  /*75c0*/  UIADD3 UR5, UPT, UPT, UR50, 0x2c0, URZ ;  /* 0x000002c032057890 */ /* 0x000fe2000fffe0ff */
[----:B------:R-:W-:Y:S01]  /*75d0*/  PRMT R3, R82, 0x8880, RZ ;  /* 0x0000888052037816 */ /* 0x000fe200000000ff */
[----:B----45:R-:W-:Y:S01]  /*75e0*/  IMAD R64, R74, R64, RZ ;  /* 0x000000404a407224 */ /* 0x030fe200078e02ff */
[----:B------:R-:W-:Y:S01]  /*75f0*/  SHF.L.U32 R0, R82, 0x10, RZ ;  /* 0x0000001052007819 */ /* 0x000fe200000006ff */
[----:B------:R-:W-:Y:S01]  /*7600*/  IMAD R65, R74, R65, RZ ;  /* 0x000000414a417224 */ /* 0x000fe200078e02ff */
[----:B------:R-:W-:Y:S01]  /*7610*/  SHF.L.U32 R91, R82, 0x8, RZ ;  /* 0x00000008525b7819 */ /* 0x000fe200000006ff */
[----:B------:R-:W-:Y:S01]  /*7620*/  IMAD R64, R3, UR39, R64 ;  /* 0x0000002703407c24 */ /* 0x000fe2000f8e0240 */
[----:B------:R-:W-:Y:S01]  /*7630*/  SHF.R.S32.HI R0, RZ, 0x18, R0 ;  /* 0x00000018ff007819 */ /* 0x000fe20000011400 */
[C---:B------:R-:W-:Y:S01]  /*7640*/  IMAD R66, R74.reuse, R66, RZ ;  /* 0x000000424a427224 */ /* 0x040fe200078e02ff */
[----:B------:R-:W-:Y:S01]  /*7650*/  SHF.R.S32.HI R3, RZ, 0x18, R91 ;  /* 0x00000018ff037819 */ /* 0x000fe2000001145b */
[----:B------:R-:W-:Y:S01]  /*7660*/  IMAD R67, R74, R67, RZ ;  /* 0x000000434a437224 */ /* 0x000fe200078e02ff */
[----:B------:R-:W-:Y:S01]  /*7670*/  SHF.R.S32.HI R12, RZ, 0x18, R82 ;  /* 0x00000018ff0c7819 */ /* 0x000fe20000011452 */
[----:B------:R-:W-:Y:S01]  /*7680*/  IMAD R65, R0, UR39, R65 ;  /* 0x0000002700417c24 */ /* 0x000fe2000f8e0241 */
[C---:B------:R-:W-:Y:S01]  /*7690*/  SHF.L.U32 R87, R83.reuse, 0x10, RZ ;  /* 0x0000001053577819 */ /* 0x040fe200000006ff */
[C---:B------:R-:W-:Y:S01]  /*76a0*/  IMAD R68, R74.reuse, R68, RZ ;  /* 0x000000444a447224 */ /* 0x040fe200078e02ff */
[----:B------:R-:W-:Y:S01]  /*76b0*/  PRMT R13, R83, 0x8880, RZ ;  /* 0x00008880530d7816 */ /* 0x000fe200000000ff */
[----:B------:R-:W-:Y:S01]  /*76c0*/  IMAD R66, R3, UR39, R66 ;  /* 0x0000002703427c24 */ /* 0x000fe2000f8e0242 */
[----:B------:R-:W-:Y:S01]  /*76d0*/  SHF.L.U32 R15, R83, 0x8, RZ ;  /* 0x00000008530f7819 */ /* 0x000fe200000006ff */
[----:B------:R-:W-:Y:S01]  /*76e0*/  IMAD R69, R74, R69, RZ ;  /* 0x000000454a457224 */ /* 0x000fe200078e02ff */
[----:B------:R-:W-:Y:S01]  /*76f0*/  SHF.R.S32.HI R0, RZ, 0x18, R87 ;  /* 0x00000018ff007819 */ /* 0x000fe20000011457 */
[----:B------:R-:W-:Y:S01]  /*7700*/  IMAD R67, R12, UR39, R67 ;  /* 0x000000270c437c24 */ /* 0x000fe2000f8e0243 */
[----:B------:R-:W-:Y:S01]  /*7710*/  PRMT R122, R78, 0x8880, RZ ;  /* 0x000088804e7a7816 */ /* 0x000fe200000000ff */
[C---:B------:R-:W-:Y:S01]  /*7720*/  IMAD R70, R74.reuse, R70, RZ ;  /* 0x000000464a467224 */ /* 0x040fe200078e02ff */
[----:B------:R-:W-:Y:S01]  /*7730*/  SHF.R.S32.HI R15, RZ, 0x18, R15 ;  /* 0x00000018ff0f7819 */ /* 0x000fe2000001140f */
[----:B------:R-:W-:Y:S01]  /*7740*/  IMAD R68, R13, UR39, R68 ;  /* 0x000000270d447c24 */ /* 0x000fe2000f8e0244 */
[----:B------:R-:W-:Y:S01]  /*7750*/  SHF.R.S32.HI R14, RZ, 0x18, R83 ;  /* 0x00000018ff0e7819 */ /* 0x000fe20000011453 */
[----:B------:R-:W-:Y:S01]  /*7760*/  IMAD R71, R74, R71, RZ ;  /* 0x000000474a477224 */ /* 0x000fe200078e02ff */
[----:B------:R-:W-:Y:S01]  /*7770*/  SHF.L.U32 R121, R78, 0x10, RZ ;  /* 0x000000104e797819 */ /* 0x000fe200000006ff */
[----:B------:R-:W-:Y:S01]  /*7780*/  IMAD R69, R0, UR39, R69 ;  /* 0x0000002700457c24 */ /* 0x000fe2000f8e0245 */
[----:B------:R-:W-:Y:S01]  /*7790*/  PRMT R119, R79, 0x8880, RZ ;  /* 0x000088804f777816 */ /* 0x000fe200000000ff */
[----:B--2---:R-:W-:Y:S01]  /*77a0*/  IMAD R56, R74, R56, RZ ;  /* 0x000000384a387224 */ /* 0x004fe200078e02ff */
[----:B------:R-:W-:Y:S01]  /*77b0*/  SHF.R.S32.HI R0, RZ, 0x18, R121 ;  /* 0x00000018ff007819 */ /* 0x000fe20000011479 */
[----:B------:R-:W-:Y:S01]  /*77c0*/  IMAD.SHL.U32 R120, R78, 0x100, RZ ;  /* 0x000001004e787824 */ /* 0x000fe200078e00ff */
[----:B------:R-:W-:Y:S01]  /*77d0*/  SHF.R.S32.HI R20, RZ, 0x18, R78 ;  /* 0x00000018ff147819 */ /* 0x000fe2000001144e */
[----:B------:R-:W-:Y:S01]  /*77e0*/  IMAD R70, R15, UR39, R70 ;  /* 0x000000270f467c24 */ /* 0x000fe2000f8e0246 */
[C---:B------:R-:W-:Y:S01]  /*77f0*/  SHF.L.U32 R117, R79.reuse, 0x10, RZ ;  /* 0x000000104f757819 */ /* 0x040fe200000006ff */
[----:B------:R-:W-:Y:S01]  /*7800*/  IMAD.MOV.U32 R3, RZ, RZ, R122 ;  /* 0x000000ffff037224 */ /* 0x000fe200078e007a */
[----:B------:R-:W-:Y:S01]  /*7810*/  SHF.L.U32 R115, R79, 0x8, RZ ;  /* 0x000000084f737819 */ /* 0x000fe200000006ff */
[----:B------:R-:W-:Y:S01]  /*7820*/  IMAD R71, R14, UR39, R71 ;  /* 0x000000270e477c24 */ /* 0x000fe2000f8e0247 */
[----:B------:R-:W-:Y:S01]  /*7830*/  MOV R13, R119 ;  /* 0x00000077000d7202 */ /* 0x000fe20000000f00 */
[----:B------:R-:W-:Y:S01]  /*7840*/  IMAD R57, R74, R57, RZ ;  /* 0x000000394a397224 */ /* 0x000fe200078e02ff */
[----:B------:R-:W-:Y:S01]  /*7850*/  PRMT R118, R80, 0x8880, RZ ;  /* 0x0000888050767816 */ /* 0x000fe200000000ff */
[----:B------:R-:W-:Y:S01]  /*7860*/  IMAD R56, R3, UR39, R56 ;  /* 0x0000002703387c24 */ /* 0x000fe2000f8e0238 */
[----:B------:R-:W-:Y:S01]  /*7870*/  SHF.R.S32.HI R3, RZ, 0x18, R120 ;  /* 0x00000018ff037819 */ /* 0x000fe20000011478 */
[C---:B------:R-:W-:Y:S01]  /*7880*/  IMAD R58, R74.reuse, R58, RZ ;  /* 0x0000003a4a3a7224 */ /* 0x040fe200078e02ff */
[----:B------:R-:W-:Y:S01]  /*7890*/  SHF.R.S32.HI R15, RZ, 0x18, R115 ;  /* 0x00000018ff0f7819 */ /* 0x000fe20000011473 */
[----:B------:R-:W-:Y:S01]  /*78a0*/  IMAD R59, R74, R59, RZ ;  /* 0x0000003b4a3b7224 */ /* 0x000fe200078e02ff */
[----:B------:R-:W-:Y:S01]  /*78b0*/  SHF.R.S32.HI R78, RZ, 0x18, R79 ;  /* 0x00000018ff4e7819 */ /* 0x000fe2000001144f */
[----:B------:R-:W-:Y:S01]  /*78c0*/  IMAD R57, R0, UR39, R57 ;  /* 0x0000002700397c24 */ /* 0x000fe2000f8e0239 */
[----:B------:R-:W-:Y:S01]  /*78d0*/  SHF.R.S32.HI R0, RZ, 0x18, R117 ;  /* 0x00000018ff007819 */ /* 0x000fe20000011475 */
[----:B------:R-:W-:Y:S01]  /*78e0*/  IMAD R60, R74, R60, RZ ;  /* 0x0000003c4a3c7224 */ /* 0x000fe200078e02ff */
[C---:B------:R-:W-:Y:S01]  /*78f0*/  SHF.L.U32 R116, R80.reuse, 0x10, RZ ;  /* 0x0000001050747819 */ /* 0x040fe200000006ff */
[----:B------:R-:W-:Y:S01]  /*7900*/  IMAD R58, R3, UR39, R58 ;  /* 0x00000027033a7c24 */ /* 0x000fe2000f8e023a */
[----:B------:R-:W-:Y:S01]  /*7910*/  SHF.L.U32 R114, R80, 0x8, RZ ;  /* 0x0000000850727819 */ /* 0x000fe200000006ff */
[----:B------:R-:W-:Y:S01]  /*7920*/  IMAD R61, R74, R61, RZ ;  /* 0x0000003d4a3d7224 */ /* 0x000fe200078e02ff */
[----:B------:R-:W-:Y:S01]  /*7930*/  MOV R3, R118 ;  /* 0x0000007600037202 */ /* 0x000fe20000000f00 */
        /* <DEDUP_REMOVED lines=9> */
[----:B------:R-:W-:Y:S01]  /*79d0*/  SHF.R.S32.HI R0, RZ, 0x18, R116 ;  /* 0x00000018ff007819 */ /* 0x000fe20000011474 */
[----:B------:R-:W-:Y:S01]  /*79e0*/  IMAD R48, R74, R48, RZ ;  /* 0x000000304a307224 */ /* 0x000fe200078e02ff */
[----:B------:R-:W-:Y:S01]  /*79f0*/  PRMT R113, R84, 0x8880, RZ ;  /* 0x0000888054717816 */ /* 0x000fe200000000ff */
[----:B------:R-:W-:Y:S01]  /*7a00*/  IMAD R62, R15, UR39, R62 ;  /* 0x000000270f3e7c24 */ /* 0x000fe2000f8e023e */
[----:B------:R-:W-:Y:S01]  /*7a10*/  SHF.R.S32.HI R82, RZ, 0x18, R81 ;  /* 0x00000018ff527819 */ /* 0x000fe20000011451 */
[----:B------:R-:W-:Y:S01]  /*7a20*/  IMAD R49, R74, R49, RZ ;  /* 0x000000314a317224 */ /* 0x000fe200078e02ff */
[----:B------:R-:W-:Y:S01]  /*7a30*/  SHF.L.U32 R112, R84, 0x10, RZ ;  /* 0x0000001054707819 */ /* 0x000fe200000006ff */
[----:B------:R-:W-:Y:S01]  /*7a40*/  IMAD R63, R78, UR39, R63 ;  /* 0x000000274e3f7c24 */ /* 0x000fe2000f8e023f */
[----:B------:R-:W-:Y:S01]  /*7a50*/  SHF.L.U32 R110, R84, 0x8, RZ ;  /* 0x00000008546e7819 */ /* 0x000fe200000006ff */
[C---:B------:R-:W-:Y:S01]  /*7a60*/  IMAD R50, R74.reuse, R50, RZ ;  /* 0x000000324a327224 */ /* 0x040fe200078e02ff */
[----:B------:R-:W-:Y:S01]  /*7a70*/  PRMT R102, R85, 0x8880, RZ ;  /* 0x0000888055667816 */ /* 0x000fe200000000ff */
[----:B------:R-:W-:Y:S01]  /*7a80*/  IMAD.U32 R108, R81, 0x10000, RZ ;  /* 0x00010000516c7824 */ /* 0x000fe200078e00ff */
[----:B------:R-:W-:Y:S01]  /*7a90*/  SHF.R.S32.HI R84, RZ, 0x18, R84 ;  /* 0x00000018ff547819 */ /* 0x000fe20000011454 */
[----:B------:R-:W-:Y:S01]  /*7aa0*/  IMAD R48, R3, UR39, R48 ;  /* 0x0000002703307c24 */ /* 0x000fe2000f8e0230 */
[----:B------:R-:W-:Y:S01]  /*7ab0*/  MOV R3, R109 ;  /* 0x0000006d00037202 */ /* 0x000fe20000000f00 */
[----:B------:R-:W-:Y:S01]  /*7ac0*/  IMAD R51, R74, R51, RZ ;  /* 0x000000334a337224 */ /* 0x000fe200078e02ff */
[C---:B------:R-:W-:Y:S01]  /*7ad0*/  SHF.L.U32 R101, R85.reuse, 0x10, RZ ;  /* 0x0000001055657819 */ /* 0x040fe200000006ff */
[----:B------:R-:W-:Y:S01]  /*7ae0*/  IMAD R49, R0, UR39, R49 ;  /* 0x0000002700317c24 */ /* 0x000fe2000f8e0231 */
[----:B------:R-:W-:Y:S01]  /*7af0*/  SHF.R.S32.HI R0, RZ, 0x18, R108 ;  /* 0x00000018ff007819 */ /* 0x000fe2000001146c */
[C---:B------:R-:W-:Y:S01]  /*7b00*/  IMAD R52, R74.reuse, R52, RZ ;  /* 0x000000344a347224 */ /* 0x040fe200078e02ff */
        /* <DEDUP_REMOVED lines=10> */
[----:B------:R-:W-:Y:S01]  /*7bb0*/  MOV R3, R113 ;  /* 0x0000007100037202 */ /* 0x000fe20000000f00 */
[----:B------:R-:W-:Y:S01]  /*7bc0*/  IMAD R55, R74, R55, RZ ;  /* 0x000000374a377224 */ /* 0x000fe200078e02ff */
[C---:B------:R-:W-:Y:S01]  /*7bd0*/  PRMT R85, R89.reuse, 0x8880, RZ ;  /* 0x0000888059557816 */ /* 0x040fe200000000ff */
[----:B------:R-:W-:Y:S01]  /*7be0*/  IMAD R53, R0, UR39, R53 ;  /* 0x0000002700357c24 */ /* 0x000fe2000f8e0235 */
[----:B------:R-:W-:Y:S01]  /*7bf0*/  SHF.R.S32.HI R0, RZ, 0x18, R112 ;  /* 0x00000018ff007819 */ /* 0x000fe20000011470 */
[C---:B------:R-:W-:Y:S01]  /*7c00*/  IMAD R40, R74.reuse, R40, RZ ;  /* 0x000000284a287224 */ /* 0x040fe200078e02ff */
[----:B------:R-:W-:Y:S01]  /*7c10*/  SHF.L.U32 R83, R89, 0x10, RZ ;  /* 0x0000001059537819 */ /* 0x000fe200000006ff */
[----:B------:R-:W-:Y:S01]  /*7c20*/  IMAD R54, R13, UR39, R54 ;  /* 0x000000270d367c24 */ /* 0x000fe2000f8e0236 */
[----:B------:R-:W-:Y:S01]  /*7c30*/  SHF.R.S32.HI R13, RZ, 0x18, R110 ;  /* 0x00000018ff0d7819 */ /* 0x000fe2000001146e */
[----:B------:R-:W-:Y:S01]  /*7c40*/  IMAD R41, R74, R41, RZ ;  /* 0x000000294a297224 */ /* 0x000fe200078e02ff */
[----:B------:R-:W-:Y:S01]  /*7c50*/  SHF.L.U32 R81, R89, 0x8, RZ ;  /* 0x0000000859517819 */ /* 0x000fe200000006ff */
[----:B------:R-:W-:Y:S01]  /*7c60*/  IMAD R55, R82, UR39, R55 ;  /* 0x0000002752377c24 */ /* 0x000fe2000f8e0237 */
[----:B------:R-:W-:Y:S01]  /*7c70*/  PRMT R98, R92, 0x8880, RZ ;  /* 0x000088805c627816 */ /* 0x000fe200000000ff */
[C---:B------:R-:W-:Y:S01]  /*7c80*/  IMAD R42, R74.reuse, R42, RZ ;  /* 0x0000002a4a2a7224 */ /* 0x040fe200078e02ff */
[----:B------:R-:W-:Y:S01]  /*7c90*/  SHF.R.S32.HI R90, RZ, 0x18, R89 ;  /* 0x00000018ff5a7819 */ /* 0x000fe20000011459 */
[----:B------:R-:W-:Y:S01]  /*7ca0*/  IMAD R40, R3, UR39, R40 ;  /* 0x0000002703287c24 */ /* 0x000fe2000f8e0228 */
[----:B------:R-:W-:Y:S01]  /*7cb0*/  MOV R3, R102 ;  /* 0x0000006600037202 */ /* 0x000fe20000000f00 */
[----:B------:R-:W-:Y:S01]  /*7cc0*/  IMAD R43, R74, R43, RZ ;  /* 0x0000002b4a2b7224 */ /* 0x000fe200078e02ff */
[----:B------:R-:W-:Y:S01]  /*7cd0*/  SHF.L.U32 R95, R92, 0x10, RZ ;  /* 0x000000105c5f7819 */ /* 0x000fe200000006ff */
        /* <DEDUP_REMOVED lines=11> */
[----:B------:R-:W-:Y:S01]  /*7d90*/  I2IP.S8.S32.SAT R146, R67, R66, RZ ;  /* 0x0000004243927239 */ /* 0x000fe200000014ff */
[----:B------:R-:W-:Y:S01]  /*7da0*/  IMAD.U32 R104, R88, 0x10000, RZ ;  /* 0x0001000058687824 */ /* 0x000fe200078e00ff */
[----:B------:R-:W-:Y:S01]  /*7db0*/  SHF.R.S32.HI R88, RZ, 0x18, R88 ;  /* 0x00000018ff587819 */ /* 0x000fe20000011458 */
[----:B------:R-:W-:Y:S01]  /*7dc0*/  IMAD R44, R3, UR39, R44 ;  /* 0x00000027032c7c24 */ /* 0x000fe2000f8e022c */
[----:B------:R-:W-:Y:S01]  /*7dd0*/  I2IP.S8.S32.SAT R147, R71, R70, RZ ;  /* 0x0000004647937239 */ /* 0x000fe200000014ff */
[----:B------:R-:W-:Y:S01]  /*7de0*/  IMAD R47, R74, R47, RZ ;  /* 0x0000002f4a2f7224 */ /* 0x000fe200078e02ff */
[----:B------:R-:W-:Y:S01]  /*7df0*/  I2IP.S8.S32.SAT R148, R59, R58, RZ ;  /* 0x0000003a3b947239 */ /* 0x000fe200000014ff */
[----:B------:R-:W-:Y:S01]  /*7e00*/  IMAD R45, R0, UR39, R45 ;  /* 0x00000027002d7c24 */ /* 0x000fe2000f8e022d */
[----:B------:R-:W-:Y:S01]  /*7e10*/  SHF.R.S32.HI R0, RZ, 0x18, R104 ;  /* 0x00000018ff007819 */ /* 0x000fe20000011468 */
[C---:B------:R-:W-:Y:S01]  /*7e20*/  IMAD R32, R74.reuse, R32, RZ ;  /* 0x000000204a207224 */ /* 0x040fe200078e02ff */
[----:B------:R-:W-:Y:S01]  /*7e30*/  I2IP.S8.S32.SAT R149, R63, R62, RZ ;  /* 0x0000003e3f957239 */ /* 0x000fe200000014ff */
[----:B------:R-:W-:Y:S01]  /*7e40*/  IMAD R46, R13, UR39, R46 ;  /* 0x000000270d2e7c24 */ /* 0x000fe2000f8e022e */
[----:B------:R-:W-:Y:S01]  /*7e50*/  SHF.R.S32.HI R13, RZ, 0x18, R103 ;  /* 0x00000018ff0d7819 */ /* 0x000fe20000011467 */
[----:B------:R-:W-:Y:S01]  /*7e60*/  IMAD.MOV.U32 R3, RZ, RZ, R105 ;  /* 0x000000ffff037224 */ /* 0x000fe200078e0069 */
[----:B------:R-:W-:Y:S01]  /*7e70*/  SHF.L.U32 R21, R93, 0x8, RZ ;  /* 0x000000085d157819 */ /* 0x000fe200000006ff */
[----:B------:R-:W-:Y:S01]  /*7e80*/  IMAD R33, R74, R33, RZ ;  /* 0x000000214a217224 */ /* 0x000fe200078e02ff */
[----:B------:R-:W-:Y:S01]  /*7e90*/  I2IP.S8.S32.SAT R146, R65, R64, R146 ;  /* 0x0000004041927239 */ /* 0x000fe20000001492 */
[----:B------:R-:W-:Y:S01]  /*7ea0*/  IMAD R47, R86, UR39, R47 ;  /* 0x00000027562f7c24 */ /* 0x000fe2000f8e022f */
[----:B------:R-:W-:Y:S01]  /*7eb0*/  I2IP.S8.S32.SAT R147, R69, R68, R147 ;  /* 0x0000004445937239 */ /* 0x000fe20000001493 */
[C---:B------:R-:W-:Y:S01]  /*7ec0*/  IMAD R34, R74.reuse, R34, RZ ;  /* 0x000000224a227224 */ /* 0x040fe200078e02ff */
[----:B------:R-:W-:Y:S01]  /*7ed0*/  I2IP.S8.S32.SAT R148, R57, R56, R148 ;  /* 0x0000003839947239 */ /* 0x000fe20000001494 */
[----:B------:R-:W-:Y:S01]  /*7ee0*/  IMAD R32, R3, UR39, R32 ;  /* 0x0000002703207c24 */ /* 0x000fe2000f8e0220 */
[----:B------:R-:W-:Y:S01]  /*7ef0*/  MOV R3, R85 ;  /* 0x0000005500037202 */ /* 0x000fe20000000f00 */
[----:B------:R-:W-:Y:S01]  /*7f00*/  IMAD R35, R74, R35, RZ ;  /* 0x000000234a237224 */ /* 0x000fe200078e02ff */
[----:B------:R-:W-:Y:S01]  /*7f10*/  I2IP.S8.S32.SAT R149, R61, R60, R149 ;  /* 0x0000003c3d957239 */ /* 0x000fe20000001495 */
[----:B------:R-:W-:Y:S01]  /*7f20*/  IMAD R33, R0, UR39, R33 ;  /* 0x0000002700217c24 */ /* 0x000fe2000f8e0221 */
[----:B------:R-:W-:Y:S01]  /*7f30*/  SHF.R.S32.HI R0, RZ, 0x18, R83 ;  /* 0x00000018ff007819 */ /* 0x000fe20000011453 */
[----:B------:R-:W-:Y:S01]  /*7f40*/  IMAD R36, R74, R36, RZ ;  /* 0x000000244a247224 */ /* 0x000fe200078e02ff */
[----:B------:R-:W-:Y:S01]  /*7f50*/  PRMT R111, R96, 0x8880, RZ ;  /* 0x00008880606f7816 */ /* 0x000fe200000000ff */
[----:B------:R-:W-:Y:S01]  /*7f60*/  IMAD R34, R13, UR39, R34 ;  /* 0x000000270d227c24 */ /* 0x000fe2000f8e0222 */
[----:B------:R-:W-:Y:S01]  /*7f70*/  SHF.R.S32.HI R13, RZ, 0x18, R81 ;  /* 0x00000018ff0d7819 */ /* 0x000fe20000011451 */
[----:B------:R-:W-:Y:S01]  /*7f80*/  IMAD R37, R74, R37, RZ ;  /* 0x000000254a257224 */ /* 0x000fe200078e02ff */
[----:B------:R-:W-:Y:S01]  /*7f90*/  SHF.R.S32.HI R94, RZ, 0x18, R93 ;  /* 0x00000018ff5e7819 */ /* 0x000fe2000001145d */
[----:B------:R-:W-:Y:S01]  /*7fa0*/  IMAD R35, R88, UR39, R35 ;  /* 0x0000002758237c24 */ /* 0x000fe2000f8e0223 */
[----:B------:R-:W-:Y:S01]  /*7fb0*/  SHF.L.U32 R107, R96, 0x10, RZ ;  /* 0x00000010606b7819 */ /* 0x000fe200000006ff */
[----:B------:R-:W-:Y:S01]  /*7fc0*/  IMAD R38, R74, R38, RZ ;  /* 0x000000264a267224 */ /* 0x000fe200078e02ff */
[----:B------:R-:W-:Y:S01]  /*7fd0*/  SHF.L.U32 R100, R96, 0x8, RZ ;  /* 0x0000000860647819 */ /* 0x000fe200000006ff */
[----:B------:R-:W-:Y:S01]  /*7fe0*/  IMAD R36, R3, UR39, R36 ;  /* 0x0000002703247c24 */ /* 0x000fe2000f8e0224 */
[----:B------:R-:W-:Y:S01]  /*7ff0*/  MOV R3, R98 ;  /* 0x0000006200037202 */ /* 0x000fe20000000f00 */
[----:B------:R-:W-:Y:S01]  /*8000*/  IMAD R39, R74, R39, RZ ;  /* 0x000000274a277224 */ /* 0x000fe200078e02ff */
[----:B------:R-:W-:Y:S01]  /*8010*/  SHF.R.S32.HI R12, RZ, 0x18, R96 ;  /* 0x00000018ff0c7819 */ /* 0x000fe20000011460 */
        /* <DEDUP_REMOVED lines=9> */
[----:B------:R-:W-:Y:S01]  /*80b0*/  SHF.R.S32.HI R14, RZ, 0x18, R97 ;  /* 0x00000018ff0e7819 */ /* 0x000fe20000011461 */
[C---:B------:R-:W-:Y:S01]  /*80c0*/  IMAD R26, R74.reuse, R26, RZ ;  /* 0x0000001a4a1a7224 */ /* 0x040fe200078e02ff */
[----:B------:R-:W-:Y:S01]  /*80d0*/  SHF.R.S32.HI R15, RZ, 0x18, R87 ;  /* 0x00000018ff0f7819 */ /* 0x000fe20000011457 */
[----:B------:R-:W-:Y:S01]  /*80e0*/  IMAD.U32 R77, R93, 0x10000, RZ ;  /* 0x000100005d4d7824 */ /* 0x000fe200078e00ff */
[----:B------:R-:W-:Y:S01]  /*80f0*/  PRMT R93, R97, 0x8880, RZ ;  /* 0x00008880615d7816 */ /* 0x000fe200000000ff */
[----:B------:R-:W-:Y:S01]  /*8100*/  IMAD R24, R3, UR39, R24 ;  /* 0x0000002703187c24 */ /* 0x000fe2000f8e0218 */
[----:B------:R-:W-:Y:S01]  /*8110*/  MOV R3, R79 ;  /* 0x0000004f00037202 */ /* 0x000fe20000000f00 */
[----:B------:R-:W-:Y:S01]  /*8120*/  IMAD R27, R74, R27, RZ ;  /* 0x0000001b4a1b7224 */ /* 0x000fe200078e02ff */
[----:B------:R-:W-:Y:S01]  /*8130*/  LDTM.16dp32bit_t0_t15.x8 R4, tmem[UR4+0x60] ;  /* 0x00006004000479ee */ /* 0x000fe20008980000 */
[----:B------:R-:W1:Y:S01]  /*8140*/  LDTM.16dp32bit_t16_t31.x8 R4, tmem[UR4+0x68] ;  /* 0x00006804000479ee */ /* 0x000e6200089a0000 */
[----:B------:R-:W-:Y:S01]  /*8150*/  UPRMT UR5, UR37, 0x654, UR5 ;  /* 0x0000065425057896 */ /* 0x000fe20008000005 */
[----:B------:R-:W-:Y:S01]  /*8160*/  IMAD R25, R0, UR39, R25 ;  /* 0x0000002700197c24 */ /* 0x000fe2000f8e0219 */
[----:B------:R-:W-:Y:S01]  /*8170*/  SHF.R.S32.HI R0, RZ, 0x18, R77 ;  /* 0x00000018ff007819 */ /* 0x000fe2000001144d */
[C---:B------:R-:W-:Y:S01]  /*8180*/  IMAD R28, R74.reuse, R28, RZ ;  /* 0x0000001c4a1c7224 */ /* 0x040fe200078e02ff */
[----:B------:R-:W-:Y:S01]  /*8190*/  NOP ;  /* 0x0000000000007918 */ /* 0x000fe20000000000 */
[----:B------:R-:W-:Y:S01]  /*81a0*/  IMAD R26, R13, UR39, R26 ;  /* 0x000000270d1a7c24 */ /* 0x000fe2000f8e021a */
[----:B------:R-:W-:Y:S01]  /*81b0*/  SHF.R.S32.HI R13, RZ, 0x18, R21 ;  /* 0x00000018ff0d7819 */ /* 0x000fe20000011415 */
[----:B------:R-:W-:Y:S01]  /*81c0*/  IMAD R29, R74, R29, RZ ;  /* 0x0000001d4a1d7224 */ /* 0x000fe200078e02ff */
[----:B------:R-:W-:Y:S01]  /*81d0*/  I2IP.S8.S32.SAT R150, R35, R34, RZ ;  /* 0x0000002223967239 */ /* 0x000fe200000014ff */
[----:B------:R-:W-:Y:S01]  /*81e0*/  IMAD R27, R92, UR39, R27 ;  /* 0x000000275c1b7c24 */ /* 0x000fe2000f8e021b */
[----:B-1----:R-:W-:Y:S01]  /*81f0*/  SYNCS.ARRIVE.TRANS64.RED.A1T0 RZ, [UR5], RZ ;  /* 0x000000ffffff79a7 */ /* 0x002fe20008100405 */
[----:B------:R1:W-:Y:S01]  /*8200*/  STS.64 [R137+UR44+0x1f80], R146 ;  /* 0x001f809289007988 */ /* 0x0003e20008000a2c */
[----:B------:R-:W-:Y:S01]  /*8210*/  IMAD R28, R3, UR39, R28 ;  /* 0x00000027031c7c24 */ /* 0x000fe2000f8e021c */
[----:B------:R-:W-:Y:S01]  /*8220*/  I2IP.S8.S32.SAT R150, R33, R32, R150 ;  /* 0x0000002021967239 */ /* 0x000fe20000001496 */
[----:B------:R-:W-:Y:S01]  /*8230*/  IMAD R30, R74, R30, RZ ;  /* 0x0000001e4a1e7224 */ /* 0x000fe200078e02ff */
[----:B------:R-:W-:Y:S01]  /*8240*/  I2IP.S8.S32.SAT R151, R39, R38, RZ ;  /* 0x0000002627977239 */ /* 0x000fe200000014ff */
[----:B------:R-:W-:Y:S01]  /*8250*/  IMAD R29, R0, UR39, R29 ;  /* 0x00000027001d7c24 */ /* 0x000fe2000f8e021d */
[----:B------:R2:W-:Y:S01]  /*8260*/  STS.64 [R137+UR44+0x2380], R148 ;  /* 0x0023809489007988 */ /* 0x0005e20008000a2c */
[----:B------:R-:W-:Y:S01]  /*8270*/  MOV R3, R111 ;  /* 0x0000006f00037202 */ /* 0x000fe20000000f00 */
[C---:B------:R-:W-:Y:S01]  /*8280*/  IMAD R31, R74.reuse, R31, RZ ;  /* 0x0000001f4a1f7224 */ /* 0x040fe200078e02ff */
[----:B------:R-:W-:Y:S01]  /*8290*/  SHF.R.S32.HI R0, RZ, 0x18, R107 ;  /* 0x00000018ff007819 */ /* 0x000fe2000001146b */
[----:B------:R-:W-:Y:S01]  /*82a0*/  IMAD R30, R13, UR39, R30 ;  /* 0x000000270d1e7c24 */ /* 0x000fe2000f8e021e */
[----:B------:R-:W-:Y:S01]  /*82b0*/  MOV R13, R93 ;  /* 0x0000005d000d7202 */ /* 0x000fe20000000f00 */
[----:B------:R-:W-:Y:S01]  /*82c0*/  IMAD R4, R74, R4, RZ ;  /* 0x000000044a047224 */ /* 0x000fe200078e02ff */
[----:B------:R-:W-:Y:S01]  /*82d0*/  I2IP.S8.S32.SAT R152, R27, R26, RZ ;  /* 0x0000001a1b987239 */ /* 0x000fe200000014ff */
[----:B------:R-:W-:Y:S01]  /*82e0*/  IMAD R31, R94, UR39, R31 ;  /* 0x000000275e1f7c24 */ /* 0x000fe2000f8e021f */
[----:B------:R-:W-:Y:S01]  /*82f0*/  I2IP.S8.S32.SAT R151, R37, R36, R151 ;  /* 0x0000002425977239 */ /* 0x000fe20000001497 */
[----:B------:R-:W-:Y:S01]  /*8300*/  IMAD R4, R3, UR39, R4 ;  /* 0x0000002703047c24 */ /* 0x000fe2000f8e0204 */
[----:B------:R-:W-:Y:S01]  /*8310*/  SHF.R.S32.HI R3, RZ, 0x18, R100 ;  /* 0x00000018ff037819 */ /* 0x000fe20000011464 */
[C---:B------:R-:W-:Y:S01]  /*8320*/  IMAD R5, R74.reuse, R5, RZ ;  /* 0x000000054a057224 */ /* 0x040fe200078e02ff */
[----:B------:R-:W-:Y:S01]  /*8330*/  I2IP.S8.S32.SAT R154, R31, R30, RZ ;  /* 0x0000001e1f9a7239 */ /* 0x000fe200000014ff */
[----:B------:R4:W-:Y:S01]  /*8340*/  STS.64 [R137+UR44+0x2f80], R150 ;  /* 0x002f809689007988 */ /* 0x0009e20008000a2c */
[----:B------:R-:W-:Y:S01]  /*8350*/  IMAD R6, R74, R6, RZ ;  /* 0x000000064a067224 */ /* 0x000fe200078e02ff */
[----:B------:R-:W-:Y:S01]  /*8360*/  I2IP.S8.S32.SAT R152, R25, R24, R152 ;  /* 0x0000001819987239 */ /* 0x000fe20000001498 */
[----:B------:R-:W-:Y:S01]  /*8370*/  IMAD R5, R0, UR39, R5 ;  /* 0x0000002700057c24 */ /* 0x000fe2000f8e0205 */
[----:B------:R-:W-:Y:S01]  /*8380*/  SHF.R.S32.HI R0, RZ, 0x18, R91 ;  /* 0x00000018ff007819 */ /* 0x000fe2000001145b */
[C---:B------:R-:W-:Y:S01]  /*8390*/  IMAD R7, R74.reuse, R7, RZ ;  /* 0x000000074a077224 */ /* 0x040fe200078e02ff */
[----:B------:R-:W-:Y:S01]  /*83a0*/  I2IP.S8.S32.SAT R153, R29, R28, R154 ;  /* 0x0000001c1d997239 */ /* 0x000fe2000000149a */
[C---:B------:R-:W-:Y:S01]  /*83b0*/  IMAD R8, R74.reuse, R8, RZ ;  /* 0x000000084a087224 */ /* 0x040fe200078e02ff */
[----:B-1----:R-:W-:Y:S01]  /*83c0*/  I2IP.S8.S32.SAT R146, R51, R50, RZ ;  /* 0x0000003233927239 */ /* 0x002fe200000014ff */
[----:B------:R-:W-:Y:S01]  /*83d0*/  IMAD R6, R3, UR39, R6 ;  /* 0x0000002703067c24 */ /* 0x000fe2000f8e0206 */
[----:B------:R-:W-:Y:S01]  /*83e0*/  I2IP.S8.S32.SAT R147, R55, R54, RZ ;  /* 0x0000003637937239 */ /* 0x000fe200000014ff */
[----:B------:R4:W-:Y:S01]  /*83f0*/  STS.64 [R137+UR44+0x3380], R152 ;  /* 0x0033809889007988 */ /* 0x0009e20008000a2c */
[----:B------:R-:W-:Y:S01]  /*8400*/  IMAD R9, R74, R9, RZ ;  /* 0x000000094a097224 */ /* 0x000fe200078e02ff */
[----:B--2---:R-:W-:Y:S01]  /*8410*/  I2IP.S8.S32.SAT R148, R43, R42, RZ ;  /* 0x0000002a2b947239 */ /* 0x004fe200000014ff */
[----:B------:R-:W-:Y:S01]  /*8420*/  IMAD R7, R12, UR39, R7 ;  /* 0x000000270c077c24 */ /* 0x000fe2000f8e0207 */
[----:B------:R-:W-:Y:S01]  /*8430*/  I2IP.S8.S32.SAT R149, R47, R46, RZ ;  /* 0x0000002e2f957239 */ /* 0x000fe200000014ff */
[----:B------:R-:W-:Y:S01]  /*8440*/  IMAD R8, R13, UR39, R8 ;  /* 0x000000270d087c24 */ /* 0x000fe2000f8e0208 */
[----:B------:R-:W-:Y:S01]  /*8450*/  I2IP.S8.S32.SAT R146, R49, R48, R146 ;  /* 0x0000003031927239 */ /* 0x000fe20000001492 */
[----:B------:R-:W-:Y:S01]  /*8460*/  IMAD R10, R74, R10, RZ ;  /* 0x0000000a4a0a7224 */ /* 0x000fe200078e02ff */
[----:B------:R-:W-:Y:S01]  /*8470*/  I2IP.S8.S32.SAT R156, R7, R6, RZ ;  /* 0x00000006079c7239 */ /* 0x000fe200000014ff */
[----:B------:R-:W-:Y:S01]  /*8480*/  IMAD R9, R0, UR39, R9 ;  /* 0x0000002700097c24 */ /* 0x000fe2000f8e0209 */
[----:B------:R-:W-:Y:S01]  /*8490*/  I2IP.S8.S32.SAT R147, R53, R52, R147 ;  /* 0x0000003435937239 */ /* 0x000fe20000001493 */
[----:B------:R-:W-:Y:S01]  /*84a0*/  IMAD R11, R74, R11, RZ ;  /* 0x0000000b4a0b7224 */ /* 0x000fe200078e02ff */
[----:B------:R-:W-:Y:S01]  /*84b0*/  I2IP.S8.S32.SAT R148, R41, R40, R148 ;  /* 0x0000002829947239 */ /* 0x000fe20000001494 */
[----:B------:R-:W-:Y:S01]  /*84c0*/  IMAD R10, R15, UR39, R10 ;  /* 0x000000270f0a7c24 */ /* 0x000fe2000f8e020a */
[----:B------:R-:W-:Y:S01]  /*84d0*/  I2IP.S8.S32.SAT R149, R45, R44, R149 ;  /* 0x0000002c2d957239 */ /* 0x000fe20000001495 */
[----:B------:R4:W-:Y:S01]  /*84e0*/  STS.64 [R137+UR44+0x2780], R146 ;  /* 0x0027809289007988 */ /* 0x0009e20008000a2c */
[----:B------:R-:W-:Y:S01]  /*84f0*/  IMAD R11, R14, UR39, R11 ;  /* 0x000000270e0b7c24 */ /* 0x000fe2000f8e020b */
[----:B------:R-:W-:Y:S01]  /*8500*/  I2IP.S8.S32.SAT R154, R5, R4, R156 ;  /* 0x00000004059a7239 */ /* 0x000fe2000000149c */
[----:B------:R-:W-:Y:S01]  /*8510*/  UIADD3 UR32, UPT, UPT, UR38, 0x1, URZ ;  /* 0x0000000126207890 */ /* 0x000fe2000fffe0ff */
[----:B------:R-:W-:Y:S02]  /*8520*/  BSSY.RECONVERGENT B0, `(.L_x_128) ;  /* 0x0000036000007945 */ /* 0x000fe40003800200 */
[----:B------:R4:W-:Y:S01]  /*8530*/  STS.64 [R137+UR44+0x2b80], R148 ;  /* 0x002b809489007988 */ /* 0x0009e20008000a2c */
[----:B------:R-:W-:Y:S04]  /*8540*/  I2IP.S8.S32.SAT R157, R11, R10, RZ ;  /* 0x0000000a0b9d7239 */ /* 0x000fe800000014ff */
[----:B------:R-:W-:Y:S05]  /*8550*/  I2IP.S8.S32.SAT R155, R9, R8, R157 ;  /* 0x00000008099b7239 */ /* 0x000fea000000149d */
[----:B------:R4:W-:Y:S01]  /*8560*/  STS.64 [R137+UR44+0x3780], R154 ;  /* 0x0037809a89007988 */ /* 0x0009e20008000a2c */
[----:B------:R-:W-:Y:S01]  /*8570*/  @!PT LDS RZ, [RZ] ;  /* 0x00000000fffff984 */ /* 0x000fe20000000800 */
[----:B------:R-:W-:Y:S01]  /*8580*/  @!PT LDS RZ, [RZ] ;  /* 0x00000000fffff984 */ /* 0x000fe20000000800 */
[----:B------:R-:W-:Y:S01]  /*8590*/  @!PT LDS RZ, [RZ] ;  /* 0x00000000fffff984 */ /* 0x000fe20000000800 */
[----:B------:R-:W-:Y:S01]  /*85a0*/  @!PT LDS RZ, [RZ] ;  /* 0x00000000fffff984 */ /* 0x000fe20000000800 */
[----:B------:R1:W-:Y:S06]  /*85b0*/  MEMBAR.ALL.CTA ;  /* 0x0000000000007992 */ /* 0x0003ec0000008000 */
[----:B-1----:R-:W1:Y:S02]  /*85c0*/  FENCE.VIEW.ASYNC.S ;  /* 0x00000000000073c6 */ /* 0x002e640000000000 */
[----:B-1----:R-:W-:Y:S06]  /*85d0*/  BAR.SYNC.DEFER_BLOCKING 0x1, 0x80 ;  /* 0x0042000000007b1d */ /* 0x002fec0000010000 */
[----:B------:R-:W-:Y:S05]  /*85e0*/  @P0 BRA `(.L_x_129) ;  /* 0x0000000000a40947 */ /* 0x000fea0003800000 */
[----:B------:R-:W-:Y:S01]  /*85f0*/  R2UR UR18, R133 ;  /* 0x00000000851272ca */ /* 0x000fe200000e0000 */
[----:B------:R-:W-:Y:S01]  /*8600*/  UIADD3 UR34, UP0, UPT, UR48, 0x680, URZ ;  /* 0x0000068030227890 */ /* 0x000fe2000ff1e0ff */
[----:B------:R-:W-:Y:S01]  /*8610*/  R2UR UR17, R131 ;  /* 0x00000000831172ca */ /* 0x000fe200000e0000 */
[----:B------:R-:W-:Y:S02]  /*8620*/  UIADD3 UR16, UPT, UPT, UR44, 0x1f80, URZ ;  /* 0x00001f802c107890 */ /* 0x000fe4000fffe0ff */
[----:B------:R-:W-:Y:S01]  /*8630*/  UIADD3.X UR35, UPT, UPT, URZ, UR49, URZ, UP0, !UPT ;  /* 0x00000031ff237290 */ /* 0x000fe200087fe4ff */
[----:B------:R-:W-:Y:S01]  /*8640*/  UMOV UR19, UR36 ;  /* 0x0000002400137c82 */ /* 0x000fe20008000000 */
[----:B------:R-:W-:Y:S01]  /*8650*/  UIADD3 UR12, UPT, UPT, UR44, 0x2380, URZ ;  /* 0x000023802c0c7890 */ /* 0x000fe2000fffe0ff */
[----:B------:R-:W-:Y:S01]  /*8660*/  UMOV UR15, UR36 ;  /* 0x00000024000f7c82 */ /* 0x000fe20008000000 */
[----:B------:R-:W-:Y:S04]  /*8670*/  UIADD3 UR8, UPT, UPT, UR44, 0x2780, URZ ;  /* 0x000027802c087890 */ /* 0x000fe8000fffe0ff */
[----:B------:R-:W-:Y:S02]  /*8680*/  USHF.L.U32 UR18, UR18, 0x6, URZ ;  /* 0x0000000612127899 */ /* 0x000fe400080006ff */
[----:B------:R-:W-:Y:S01]  /*8690*/  UIMAD UR17, UR17, 0x70, URZ ;  /* 0x00000070111178a4 */ /* 0x000fe2000f8e02ff */
[----:B------:R-:W-:Y:S01]  /*86a0*/  UMOV UR11, UR36 ;  /* 0x00000024000b7c82 */ /* 0x000fe20008000000 */
[----:B------:R-:W-:Y:S02]  /*86b0*/  UIADD3 UR4, UPT, UPT, UR44, 0x2b80, URZ ;  /* 0x00002b802c047890 */ /* 0x000fe4000fffe0ff */
[----:B------:R-:W-:Y:S01]  /*86c0*/  UIADD3 UR13, UPT, UPT, UR17, 0x10, URZ ;  /* 0x00000010110d7890 */ /* 0x000fe2000fffe0ff */
[----:B------:R-:W-:Y:S01]  /*86d0*/  UMOV UR14, UR18 ;  /* 0x00000012000e7c82 */ /* 0x000fe20008000000 */
[----:B------:R-:W-:Y:S03]  /*86e0*/  UIADD3 UR9, UPT, UPT, UR17, 0x20, URZ ;  /* 0x0000002011097890 */ /* 0x000fe6000fffe0ff */
[----:B------:R1:W-:Y:S01]  /*86f0*/  UTMASTG.3D [UR16], [UR34] ;  /* 0x00000010220073b5 */ /* 0x0003e20008010000 */
[----:B------:R-:W-:Y:S01]  /*8700*/  UMOV UR10, UR18 ;  /* 0x00000012000a7c82 */ /* 0x000fe20008000000 */
[----:B------:R-:W-:Y:S01]  /*8710*/  UIADD3 UR5, UPT, UPT, UR17, 0x30, URZ ;  /* 0x0000003011057890 */ /* 0x000fe2000fffe0ff */
[----:B------:R-:W-:Y:S01]  /*8720*/  UMOV UR7, UR36 ;  /* 0x0000002400077c82 */ /* 0x000fe20008000000 */
[----:B------:R-:W-:Y:S01]  /*8730*/  UMOV UR6, UR18 ;  /* 0x0000001200067c82 */ /* 0x000fe20008000000 */
[----:B------:R-:W-:Y:S01]  /*8740*/  UIADD3 UR20, UPT, UPT, UR44, 0x2f80, URZ ;  /* 0x00002f802c147890 */ /* 0x000fe2000fffe0ff */
[----:B------:R1:W-:Y:S01]  /*8750*/  UTMASTG.3D [UR12], [UR34] ;  /* 0x0000000c220073b5 */ /* 0x0003e20008010000 */
[----:B------:R-:W-:Y:S01]  /*8760*/  UIADD3 UR21, UPT, UPT, UR17, 0x40, URZ ;  /* 0x0000004011157890 */ /* 0x000fe2000fffe0ff */
[----:B------:R-:W-:Y:S01]  /*8770*/  UMOV UR23, UR36 ;  /* 0x0000002400177c82 */ /* 0x000fe20008000000 */
[----:B------:R-:W-:Y:S01]  /*8780*/  UMOV UR22, UR18 ;  /* 0x0000001200167c82 */ /* 0x000fe20008000000 */
[----:B------:R-:W-:Y:S02]  /*8790*/  UIADD3 UR24, UPT, UPT, UR44, 0x3380, URZ ;  /* 0x000033802c187890 */ /* 0x000fe4000fffe0ff */
[----:B------:R-:W-:Y:S01]  /*87a0*/  UIADD3 UR25, UPT, UPT, UR17, 0x50, URZ ;  /* 0x0000005011197890 */ /* 0x000fe2000fffe0ff */
[----:B------:R1:W-:Y:S01]  /*87b0*/  UTMASTG.3D [UR8], [UR34] ;  /* 0x00000008220073b5 */ /* 0x0003e20008010000 */
[----:B------:R-:W-:Y:S01]  /*87c0*/  UMOV UR27, UR36 ;  /* 0x00000024001b7c82 */ /* 0x000fe20008000000 */
[----:B------:R-:W-:Y:S01]  /*87d0*/  UMOV UR26, UR18 ;  /* 0x00000012001a7c82 */ /* 0x000fe20008000000 */
[----:B------:R-:W-:Y:S02]  /*87e0*/  UIADD3 UR28, UPT, UPT, UR44, 0x3780, URZ ;  /* 0x000037802c1c7890 */ /* 0x000fe4000fffe0ff */
[----:B------:R-:W-:Y:S01]  /*87f0*/  UIADD3 UR29, UPT, UPT, UR17, 0x60, URZ ;  /* 0x00000060111d7890 */ /* 0x000fe2000fffe0ff */
[----:B------:R-:W-:Y:S01]  /*8800*/  UMOV UR31, UR36 ;  /* 0x00000024001f7c82 */ /* 0x000fe20008000000 */
[----:B------:R1:W-:Y:S01]  /*8810*/  UTMASTG.3D [UR4], [UR34] ;  /* 0x00000004220073b5 */ /* 0x0003e20008010000 */
[----:B------:R-:W-:Y:S01]  /*8820*/  UMOV UR30, UR18 ;  /* 0x00000012001e7c82 */ /* 0x000fe20008000000 */
[----:B------:R1:W-:Y:S01]  /*8830*/  UTMASTG.3D [UR20], [UR34] ;  /* 0x00000014220073b5 */ /* 0x0003e20008010000 */
[----:B------:R1:W-:Y:S04]  /*8840*/  UTMASTG.3D [UR24], [UR34] ;  /* 0x00000018220073b5 */ /* 0x0003e80008010000 */
[----:B------:R1:W-:Y:S01]  /*8850*/  UTMASTG.3D [UR28], [UR34] ;  /* 0x0000001c220073b5 */ /* 0x0003e20008010000 */
[----:B------:R0:W-:Y:S01]  /*8860*/  UTMACMDFLUSH ;  /* 0x00000000000079b7 */ /* 0x0001e20000000000 */
[----:B-1----:R-:W-:Y:S04]  /*8870*/  DEPBAR.LE SB0, 0x0 ;  /* 0x000080000000791a */ /* 0x002fe80000000000 */
.L_x_129:
[----:B------:R-:W-:Y:S05]  /*8880*/  BSYNC.RECONVERGENT B0 ;  /* 0x0000000000007941 */ /* 0x000fea0003800200 */
.L_x_128:
[----:B------:R-:W-:Y:S01]  /*8890*/  BAR.SYNC.DEFER_BLOCKING 0x1, 0x80 ;  /* 0x0042000000007b1d */ /* 0x000fe20000010000 */
[----:B------:R-:W-:Y:S01]  /*88a0*/  ISETP.NE.AND P1, PT, R144, RZ, PT ;  /* 0x000000ff9000720c */ /* 0x000fe20003f25270 */
[----:B------:R-:W-:Y:S01]  /*88b0*/  UISETP.NE.AND UP0, UPT, UR32, 0x4, UPT ;  /* 0x000000042000788c */ /* 0x000fe2000bf05270 */
[----:B------:R-:W-:Y:S01]  /*88c0*/  ISETP.NE.AND P0, PT, R145, 0x2, PT ;  /* 0x000000029100780c */ /* 0x000fe20003f05270 */
[----:B------:R-:W-:Y:S02]  /*88d0*/  IMAD.IADD R131, R73, 0x1, R123 ;  /* 0x0000000149837824 */ /* 0x000fe400078e027b */
[----:B------:R-:W-:Y:S01]  /*88e0*/  USEL UR4, URZ, 0x1, UP0 ;  /* 0x00000001ff047887 */ /* 0x000fe20008000000 */
[----:B------:R-:W-:Y:S01]  /*88f0*/  SEL R0, RZ, 0x1, P0 ;  /* 0x00000001ff007807 */ /* 0x000fe20000000000 */
[----:B------:R-:W-:Y:S01]  /*8900*/  USEL UR38, UR32, URZ, UP0 ;  /* 0x000000ff20267287 */ /* 0x000fe20008000000 */
[----:B------:R-:W-:Y:S01]  /*8910*/  SEL R145, R145, RZ, P0 ;  /* 0x000000ff91917207 */ /* 0x000fe20000000000 */
[----:B------:R-:W-:Y:S01]  /*8920*/  IMAD.IADD R133, R75, 0x1, R130 ;  /* 0x000000014b857824 */ /* 0x000fe200078e0282 */
[----:B------:R-:W-:Y:S02]  /*8930*/  LOP3.LUT R141, R141, R0, RZ, 0x3c, !PT ;  /* 0x000000008d8d7212 */ /* 0x000fe400078e3cff */
[----:B------:R-:W-:Y:S02]  /*8940*/  LOP3.LUT R142, R142, UR4, RZ, 0x3c, !PT ;  /* 0x000000048e8e7c12 */ /* 0x000fe4000f8e3cff */
[----:B------:R-:W-:Y:S01]  /*8950*/  @P1 R2UR UR36, R139 ;  /* 0x000000008b2412ca */ /* 0x000fe200000e0000 */
[----:B------:R-:W-:Y:S03]  /*8960*/  @!UPT UIADD3 URZ, UPT, UPT, URZ, URZ, URZ ;  /* 0x000000fffffff290 */ /* 0x000fe6000fffe0ff */
[----:B------:R-:W-:Y:S11]  /*8970*/  @P1 BRA `(.L_x_130) ;  /* 0xffffffd400701947 */ /* 0x000ff6000383ffff */
[----:B------:R-:W-:Y:S05]  /*8980*/  EXIT ;  /* 0x000000000000794d */ /* 0x000fea0003800000 */
.L_x_20:
[----:B--2---:R2:W1:Y:S02]  /*8990*/  SYNCS.PHASECHK.TRANS64.TRYWAIT P0, [R3+URZ+0x2f0], R2 ;  /* 0x0002f002030075a7 */ /* 0x00446400080011ff */
[----:B-1----:R-:W-:Y:S05]  /*89a0*/  @!P0 NANOSLEEP.SYNCS 0x989680 ;  /* 0x009896800000895d */ /* 0x002fea0003900000 */
[----:B------:R-:W1:Y:S02]  /*89b0*/  @!P0 SYNCS.PHASECHK.TRANS64 P0, [R3+URZ+0x2f0], R2 ;  /* 0x0002f002030085a7 */ /* 0x000e6400080010ff */
[----:B-1----:R-:W-:Y:S05]  /*89c0*/  @!P0 BRA `(.L_x_20) ;  /* 0xfffffffc00f08947 */ /* 0x002fea000383ffff */
[----:B------:R-:W-:Y:S05]  /*89d0*/  BRA `(.L_x_131) ;  /* 0xffffff8c00fc7947 */ /* 0x000fea000383ffff */
.L_x_23:
[----:B-1----:R-:W-:Y:S07]  /*89e0*/  MOV R2, UR33 ;  /* 0x0000002100027c02 */ /* 0x002fee0008000f00 */
.L_x_132:
[----:B-1----:R1:W2:Y:S02]  /*89f0*/  SYNCS.PHASECHK.TRANS64.TRYWAIT P0, [R2+URZ+0x130], R5 ;  /* 0x00013005020075a7 */ /* 0x0022a400080011ff */
[----:B--2---:R-:W-:Y:S05]  /*8a00*/  @!P0 NANOSLEEP.SYNCS 0x989680 ;  /* 0x009896800000895d */ /* 0x004fea0003900000 */
[----:B------:R-:W2:Y:S02]  /*8a10*/  @!P0 SYNCS.PHASECHK.TRANS64 P0, [R2+URZ+0x130], R5 ;  /* 0x00013005020085a7 */ /* 0x000ea400080010ff */
[----:B--2---:R-:W-:Y:S05]  /*8a20*/  @!P0 BRA `(.L_x_132) ;  /* 0xfffffffc00f08947 */ /* 0x004fea000383ffff */
[----:B------:R-:W-:Y:S05]  /*8a30*/  BRA `(.L_x_22) ;  /* 0xffffff90004c7947 */ /* 0x000fea000383ffff */
.L_x_29:
[----:B-1----:R-:W-:Y:S07]  /*8a40*/  MOV R2, UR17 ;  /* 0x0000001100027c02 */ /* 0x002fee0008000f00 */
.L_x_133:
[----:B-1----:R1:W2:Y:S02]  /*8a50*/  SYNCS.PHASECHK.TRANS64.TRYWAIT P0, [R2+URZ+0x130], R5 ;  /* 0x00013005020075a7 */ /* 0x0022a400080011ff */
[----:B--2---:R-:W-:Y:S05]  /*8a60*/  @!P0 NANOSLEEP.SYNCS 0x989680 ;  /* 0x009896800000895d */ /* 0x004fea0003900000 */
[----:B------:R-:W2:Y:S02]  /*8a70*/  @!P0 SYNCS.PHASECHK.TRANS64 P0, [R2+URZ+0x130], R5 ;  /* 0x00013005020085a7 */ /* 0x000ea400080010ff */
[----:B--2---:R-:W-:Y:S05]  /*8a80*/  @!P0 BRA `(.L_x_133) ;  /* 0xfffffffc00f08947 */ /* 0x004fea000383ffff */
[----:B------:R-:W-:Y:S05]  /*8a90*/  BRA `(.L_x_28) ;  /* 0xffffff9000f47947 */ /* 0x000fea000383ffff */
.L_x_33:
[----:B-1----:R1:W2:Y:S02]  /*8aa0*/  SYNCS.PHASECHK.TRANS64.TRYWAIT P0, [R2+URZ+0x280], R3 ;  /* 0x00028003020075a7 */ /* 0x0022a400080011ff */
[----:B--2---:R-:W-:Y:S05]  /*8ab0*/  @!P0 NANOSLEEP.SYNCS 0x989680 ;  /* 0x009896800000895d */ /* 0x004fea0003900000 */
[----:B------:R-:W2:Y:S02]  /*8ac0*/  @!P0 SYNCS.PHASECHK.TRANS64 P0, [R2+URZ+0x280], R3 ;  /* 0x00028003020085a7 */ /* 0x000ea400080010ff */
[----:B--2---:R-:W-:Y:S05]  /*8ad0*/  @!P0 BRA `(.L_x_33) ;  /* 0xfffffffc00f08947 */ /* 0x004fea000383ffff */
[----:B------:R-:W-:Y:S05]  /*8ae0*/  BRA `(.L_x_134) ;  /* 0xffffff9400847947 */ /* 0x000fea000383ffff */
.L_x_37:
[----:B----4-:R-:W-:-:S07]  /*8af0*/  MOV R0, UR5 ;  /* 0x0000000500007c02 */ /* 0x010fce0008000f00 */
.L_x_135:
[----:B-1----:R1:W2:Y:S02]  /*8b00*/  SYNCS.PHASECHK.TRANS64.TRYWAIT P0, [R0+URZ], R3 ;  /* 0x00000003000075a7 */ /* 0x0022a400080011ff */
[----:B--2---:R-:W-:Y:S05]  /*8b10*/  @!P0 NANOSLEEP.SYNCS 0x989680 ;  /* 0x009896800000895d */ /* 0x004fea0003900000 */
[----:B------:R-:W2:Y:S02]  /*8b20*/  @!P0 SYNCS.PHASECHK.TRANS64 P0, [R0+URZ], R3 ;  /* 0x00000003000085a7 */ /* 0x000ea400080010ff */
[----:B--2---:R-:W-:Y:S05]  /*8b30*/  @!P0 BRA `(.L_x_135) ;  /* 0xfffffffc00f08947 */ /* 0x004fea000383ffff */
[----:B------:R-:W-:Y:S05]  /*8b40*/  BRA `(.L_x_136) ;  /* 0xffffff9800f47947 */ /* 0x000fea000383ffff */
.L_x_38:
[----:B----4-:R-:W-:-:S07]  /*8b50*/  MOV R0, UR5 ;  /* 0x0000000500007c02 */ /* 0x010fce0008000f00 */
.L_x_137:
[----:B-1----:R1:W2:Y:S02]  /*8b60*/  SYNCS.PHASECHK.TRANS64.TRYWAIT P0, [R0+URZ], R3 ;  /* 0x00000003000075a7 */ /* 0x0022a400080011ff */
[----:B--2---:R-:W-:Y:S05]  /*8b70*/  @!P0 NANOSLEEP.SYNCS 0x989680 ;  /* 0x009896800000895d */ /* 0x004fea0003900000 */
[----:B------:R-:W2:Y:S02]  /*8b80*/  @!P0 SYNCS.PHASECHK.TRANS64 P0, [R0+URZ], R3 ;  /* 0x00000003000085a7 */ /* 0x000ea400080010ff */
[----:B--2---:R-:W-:Y:S05]  /*8b90*/  @!P0 BRA `(.L_x_137) ;  /* 0xfffffffc00f08947 */ /* 0x004fea000383ffff */
[----:B------:R-:W-:Y:S05]  /*8ba0*/  BRA `(.L_x_138) ;  /* 0xffffff9c00007947 */ /* 0x000fea000383ffff */
.L_x_39:
[----:B----4-:R-:W-:-:S07]  /*8bb0*/  MOV R0, UR5 ;  /* 0x0000000500007c02 */ /* 0x010fce0008000f00 */
.L_x_139:
[----:B-1----:R1:W2:Y:S02]  /*8bc0*/  SYNCS.PHASECHK.TRANS64.TRYWAIT P0, [R0+URZ], R3 ;  /* 0x00000003000075a7 */ /* 0x0022a400080011ff */
[----:B--2---:R-:W-:Y:S05]  /*8bd0*/  @!P0 NANOSLEEP.SYNCS 0x989680 ;  /* 0x009896800000895d */ /* 0x004fea0003900000 */
[----:B------:R-:W2:Y:S02]  /*8be0*/  @!P0 SYNCS.PHASECHK.TRANS64 P0, [R0+URZ], R3 ;  /* 0x00000003000085a7 */ /* 0x000ea400080010ff */
[----:B--2---:R-:W-:Y:S05]  /*8bf0*/  @!P0 BRA `(.L_x_139) ;  /* 0xfffffffc00f08947 */ /* 0x004fea000383ffff */
[----:B------:R-:W-:Y:S05]  /*8c00*/  BRA `(.L_x_140) ;  /* 0xffffff9c000c7947 */ /* 0x000fea000383ffff */
.L_x_40:
[----:B----4-:R-:W-:-:S07]  /*8c10*/  MOV R0, UR5 ;  /* 0x0000000500007c02 */ /* 0x010fce0008000f00 */
.L_x_141:
[----:B-1----:R1:W2:Y:S02]  /*8c20*/  SYNCS.PHASECHK.TRANS64.TRYWAIT P0, [R0+URZ], R3 ;  /* 0x00000003000075a7 */ /* 0x0022a400080011ff */
[----:B--2---:R-:W-:Y:S05]  /*8c30*/  @!P0 NANOSLEEP.SYNCS 0x989680 ;  /* 0x009896800000895d */ /* 0x004fea0003900000 */
[----:B------:R-:W2:Y:S02]  /*8c40*/  @!P0 SYNCS.PHASECHK.TRANS64 P0, [R0+URZ], R3 ;  /* 0x00000003000085a7 */ /* 0x000ea400080010ff */
[----:B--2---:R-:W-:Y:S05]  /*8c50*/  @!P0 BRA `(.L_x_141) ;  /* 0xfffffffc00f08947 */ /* 0x004fea000383ffff */
[----:B------:R-:W-:Y:S05]  /*8c60*/  BRA `(.L_x_142) ;  /* 0xffffff9c00187947 */ /* 0x000fea000383ffff */
.L_x_41:
[----:B----4-:R-:W-:-:S07]  /*8c70*/  MOV R0, UR5 ;  /* 0x0000000500007c02 */ /* 0x010fce0008000f00 */
.L_x_143:
[----:B-1----:R1:W2:Y:S02]  /*8c80*/  SYNCS.PHASECHK.TRANS64.TRYWAIT P0, [R0+URZ], R3 ;  /* 0x00000003000075a7 */ /* 0x0022a400080011ff */
[----:B--2---:R-:W-:Y:S05]  /*8c90*/  @!P0 NANOSLEEP.SYNCS 0x989680 ;  /* 0x009896800000895d */ /* 0x004fea0003900000 */
[----:B------:R-:W2:Y:S02]  /*8ca0*/  @!P0 SYNCS.PHASECHK.TRANS64 P0, [R0+URZ], R3 ;  /* 0x00000003000085a7 */ /* 0x000ea400080010ff */
[----:B--2---:R-:W-:Y:S05]  /*8cb0*/  @!P0 BRA `(.L_x_143) ;  /* 0xfffffffc00f08947 */ /* 0x004fea000383ffff */
[----:B------:R-:W-:Y:S05]  /*8cc0*/  BRA `(.L_x_144) ;  /* 0xffffff9c00247947 */ /* 0x000fea000383ffff */
.L_x_42:
[----:B----4-:R-:W-:-:S07]  /*8cd0*/  MOV R0, UR5 ;  /* 0x0000000500007c02 */ /* 0x010fce0008000f00 */
.L_x_145:
[----:B-1----:R1:W2:Y:S02]  /*8ce0*/  SYNCS.PHASECHK.TRANS64.TRYWAIT P0, [R0+URZ], R3 ;  /* 0x00000003000075a7 */ /* 0x0022a400080011ff */
[----:B--2---:R-:W-:Y:S05]  /*8cf0*/  @!P0 NANOSLEEP.SYNCS 0x989680 ;  /* 0x009896800000895d */ /* 0x004fea0003900000 */
[----:B------:R-:W2:Y:S02]  /*8d00*/  @!P0 SYNCS.PHASECHK.TRANS64 P0, [R0+URZ], R3 ;  /* 0x00000003000085a7 */ /* 0x000ea400080010ff */
[----:B--2---:R-:W-:Y:S05]  /*8d10*/  @!P0 BRA `(.L_x_145) ;  /* 0xfffffffc00f08947 */ /* 0x004fea000383ffff */
[----:B------:R-:W-:Y:S05]  /*8d20*/  BRA `(.L_x_146) ;  /* 0xffffff9c00307947 */ /* 0x000fea000383ffff */
.L_x_43:
[----:B----4-:R-:W-:-:S07]  /*8d30*/  MOV R0, UR5 ;  /* 0x0000000500007c02 */ /* 0x010fce0008000f00 */
.L_x_147:
[----:B-1----:R1:W2:Y:S02]  /*8d40*/  SYNCS.PHASECHK.TRANS64.TRYWAIT P0, [R0+URZ], R3 ;  /* 0x00000003000075a7 */ /* 0x0022a400080011ff */
[----:B--2---:R-:W-:Y:S05]  /*8d50*/  @!P0 NANOSLEEP.SYNCS 0x989680 ;  /* 0x009896800000895d */ /* 0x004fea0003900000 */
[----:B------:R-:W2:Y:S02]  /*8d60*/  @!P0 SYNCS.PHASECHK.TRANS64 P0, [R0+URZ], R3 ;  /* 0x00000003000085a7 */ /* 0x000ea400080010ff */
[----:B--2---:R-:W-:Y:S05]  /*8d70*/  @!P0 BRA `(.L_x_147) ;  /* 0xfffffffc00f08947 */ /* 0x004fea000383ffff */
[----:B------:R-:W-:Y:S05]  /*8d80*/  BRA `(.L_x_148) ;  /* 0xffffff9c003c7947 */ /* 0x000fea000383ffff */
.L_x_44:
[----:B----4-:R-:W-:-:S07]  /*8d90*/  MOV R0, UR5 ;  /* 0x0000000500007c02 */ /* 0x010fce0008000f00 */
.L_x_149:
[----:B-1----:R1:W2:Y:S02]  /*8da0*/  SYNCS.PHASECHK.TRANS64.TRYWAIT P0, [R0+URZ], R3 ;  /* 0x00000003000075a7 */ /* 0x0022a400080011ff */
[----:B--2---:R-:W-:Y:S05]  /*8db0*/  @!P0 NANOSLEEP.SYNCS 0x989680 ;  /* 0x009896800000895d */ /* 0x004fea0003900000 */
[----:B------:R-:W2:Y:S02]  /*8dc0*/  @!P0 SYNCS.PHASECHK.TRANS64 P0, [R0+URZ], R3 ;  /* 0x00000003000085a7 */ /* 0x000ea400080010ff */
[----:B--2---:R-:W-:Y:S05]  /*8dd0*/  @!P0 BRA `(.L_x_149) ;  /* 0xfffffffc00f08947 */ /* 0x004fea000383ffff */
[----:B------:R-:W-:Y:S05]  /*8de0*/  BRA `(.L_x_150) ;  /* 0xffffff9c00487947 */ /* 0x000fea000383ffff */
.L_x_45:
[----:B----4-:R-:W-:-:S07]  /*8df0*/  MOV R0, UR5 ;  /* 0x0000000500007c02 */ /* 0x010fce0008000f00 */
.L_x_151:
[----:B-1----:R1:W2:Y:S02]  /*8e00*/  SYNCS.PHASECHK.TRANS64.TRYWAIT P0, [R0+URZ], R3 ;  /* 0x00000003000075a7 */ /* 0x0022a400080011ff */
[----:B--2---:R-:W-:Y:S05]  /*8e10*/  @!P0 NANOSLEEP.SYNCS 0x989680 ;  /* 0x009896800000895d */ /* 0x004fea0003900000 */
[----:B------:R-:W2:Y:S02]  /*8e20*/  @!P0 SYNCS.PHASECHK.TRANS64 P0, [R0+URZ], R3 ;  /* 0x00000003000085a7 */ /* 0x000ea400080010ff */
[----:B--2---:R-:W-:Y:S05]  /*8e30*/  @!P0 BRA `(.L_x_151) ;  /* 0xfffffffc00f08947 */ /* 0x004fea000383ffff */
[----:B------:R-:W-:Y:S05]  /*8e40*/  BRA `(.L_x_152) ;  /* 0xffffff9c00547947 */ /* 0x000fea000383ffff */
.L_x_46:
[----:B----4-:R-:W-:-:S07]  /*8e50*/  MOV R0, UR5 ;  /* 0x0000000500007c02 */ /* 0x010fce0008000f00 */
.L_x_153:
[----:B-1----:R1:W2:Y:S02]  /*8e60*/  SYNCS.PHASECHK.TRANS64.TRYWAIT P0, [R0+URZ], R3 ;  /* 0x00000003000075a7 */ /* 0x0022a400080011ff */
[----:B--2---:R-:W-:Y:S05]  /*8e70*/  @!P0 NANOSLEEP.SYNCS 0x989680 ;  /* 0x009896800000895d */ /* 0x004fea0003900000 */
[----:B------:R-:W2:Y:S02]  /*8e80*/  @!P0 SYNCS.PHASECHK.TRANS64 P0, [R0+URZ], R3 ;  /* 0x00000003000085a7 */ /* 0x000ea400080010ff */
[----:B--2---:R-:W-:Y:S05]  /*8e90*/  @!P0 BRA `(.L_x_153) ;  /* 0xfffffffc00f08947 */ /* 0x004fea000383ffff */
[----:B------:R-:W-:Y:S05]  /*8ea0*/  BRA `(.L_x_154) ;  /* 0xffffff9c00607947 */ /* 0x000fea000383ffff */
.L_x_47:
[----:B----4-:R-:W-:-:S07]  /*8eb0*/  MOV R0, UR5 ;  /* 0x0000000500007c02 */ /* 0x010fce0008000f00 */
.L_x_155:
[----:B-1----:R1:W2:Y:S02]  /*8ec0*/  SYNCS.PHASECHK.TRANS64.TRYWAIT P0, [R0+URZ], R3 ;  /* 0x00000003000075a7 */ /* 0x0022a400080011ff */
[----:B--2---:R-:W-:Y:S05]  /*8ed0*/  @!P0 NANOSLEEP.SYNCS 0x989680 ;  /* 0x009896800000895d */ /* 0x004fea0003900000 */
[----:B------:R-:W2:Y:S02]  /*8ee0*/  @!P0 SYNCS.PHASECHK.TRANS64 P0, [R0+URZ], R3 ;  /* 0x00000003000085a7 */ /* 0x000ea400080010ff */
[----:B--2---:R-:W-:Y:S05]  /*8ef0*/  @!P0 BRA `(.L_x_155) ;  /* 0xfffffffc00f08947 */ /* 0x004fea000383ffff */
[----:B------:R-:W-:Y:S05]  /*8f00*/  BRA `(.L_x_156) ;  /* 0xffffff9c006c7947 */ /* 0x000fea000383ffff */
.L_x_48:
[----:B----4-:R-:W-:-:S07]  /*8f10*/  MOV R0, UR5 ;  /* 0x0000000500007c02 */ /* 0x010fce0008000f00 */
.L_x_157:
[----:B-1----:R1:W2:Y:S02]  /*8f20*/  SYNCS.PHASECHK.TRANS64.TRYWAIT P0, [R0+URZ], R3 ;  /* 0x00000003000075a7 */ /* 0x0022a400080011ff */
[----:B--2---:R-:W-:Y:S05]  /*8f30*/  @!P0 NANOSLEEP.SYNCS 0x989680 ;  /* 0x009896800000895d */ /* 0x004fea0003900000 */
[----:B------:R-:W2:Y:S02]  /*8f40*/  @!P0 SYNCS.PHASECHK.TRANS64 P0, [R0+URZ], R3 ;  /* 0x00000003000085a7 */ /* 0x000ea400080010ff */
[----:B--2---:R-:W-:Y:S05]  /*8f50*/  @!P0 BRA `(.L_x_157) ;  /* 0xfffffffc00f08947 */ /* 0x004fea000383ffff */
[----:B------:R-:W-:Y:S05]  /*8f60*/  BRA `(.L_x_158) ;  /* 0xffffff9c00787947 */ /* 0x000fea000383ffff */
.L_x_49:
[----:B----4-:R-:W-:-:S07]  /*8f70*/  MOV R0, UR5 ;  /* 0x0000000500007c02 */ /* 0x010fce0008000f00 */
.L_x_159:
[----:B-1----:R1:W2:Y:S02]  /*8f80*/  SYNCS.PHASECHK.TRANS64.TRYWAIT P0, [R0+URZ], R3 ;  /* 0x00000003000075a7 */ /* 0x0022a400080011ff */
[----:B--2---:R-:W-:Y:S05]  /*8f90*/  @!P0 NANOSLEEP.SYNCS 0x989680 ;  /* 0x009896800000895d */ /* 0x004fea0003900000 */
[----:B------:R-:W2:Y:S02]  /*8fa0*/  @!P0 SYNCS.PHASECHK.TRANS64 P0, [R0+URZ], R3 ;  /* 0x00000003000085a7 */ /* 0x000ea400080010ff */
[----:B--2---:R-:W-:Y:S05]  /*8fb0*/  @!P0 BRA `(.L_x_159) ;  /* 0xfffffffc00f08947 */ /* 0x004fea000383ffff */
[----:B------:R-:W-:Y:S05]  /*8fc0*/  BRA `(.L_x_160) ;  /* 0xffffff9c00847947 */ /* 0x000fea000383ffff */
.L_x_50:
[----:B----4-:R-:W-:-:S07]  /*8fd0*/  MOV R0, UR5 ;  /* 0x0000000500007c02 */ /* 0x010fce0008000f00 */
.L_x_161:
[----:B-1----:R1:W2:Y:S02]  /*8fe0*/  SYNCS.PHASECHK.TRANS64.TRYWAIT P0, [R0+URZ], R3 ;  /* 0x00000003000075a7 */ /* 0x0022a400080011ff */
[----:B--2---:R-:W-:Y:S05]  /*8ff0*/  @!P0 NANOSLEEP.SYNCS 0x989680 ;  /* 0x009896800000895d */ /* 0x004fea0003900000 */
[----:B------:R-:W2:Y:S02]  /*9000*/  @!P0 SYNCS.PHASECHK.TRANS64 P0, [R0+URZ], R3 ;  /* 0x00000003000085a7 */ /* 0x000ea400080010ff */
[----:B--2---:R-:W-:Y:S05]  /*9010*/  @!P0 BRA `(.L_x_161) ;  /* 0xfffffffc00f08947 */ /* 0x004fea000383ffff */
[----:B------:R-:W-:Y:S05]  /*9020*/  BRA `(.L_x_162) ;  /* 0xffffff9c00907947 */ /* 0x000fea000383ffff */
.L_x_51:
[----:B----4-:R-:W-:-:S07]  /*9030*/  MOV R0, UR5 ;  /* 0x0000000500007c02 */ /* 0x010fce0008000f00 */
.L_x_163:
[----:B-1----:R1:W2:Y:S02]  /*9040*/  SYNCS.PHASECHK.TRANS64.TRYWAIT P0, [R0+URZ], R3 ;  /* 0x00000003000075a7 */ /* 0x0022a400080011ff */
[----:B--2---:R-:W-:Y:S05]  /*9050*/  @!P0 NANOSLEEP.SYNCS 0x989680 ;  /* 0x009896800000895d */ /* 0x004fea0003900000 */
[----:B------:R-:W2:Y:S02]  /*9060*/  @!P0 SYNCS.PHASECHK.TRANS64 P0, [R0+URZ], R3 ;  /* 0x00000003000085a7 */ /* 0x000ea400080010ff */
[----:B--2---:R-:W-:Y:S05]  /*9070*/  @!P0 BRA `(.L_x_163) ;  /* 0xfffffffc00f08947 */ /* 0x004fea000383ffff */
[----:B------:R-:W-:Y:S05]  /*9080*/  BRA `(.L_x_164) ;  /* 0xffffff9c009c7947 */ /* 0x000fea000383ffff */
.L_x_52:
[----:B----4-:R-:W-:-:S07]  /*9090*/  MOV R0, UR5 ;  /* 0x0000000500007c02 */ /* 0x010fce0008000f00 */
.L_x_165:
[----:B-1----:R1:W2:Y:S02]  /*90a0*/  SYNCS.PHASECHK.TRANS64.TRYWAIT P0, [R0+URZ], R3 ;  /* 0x00000003000075a7 */ /* 0x0022a400080011ff */
[----:B--2---:R-:W-:Y:S05]  /*90b0*/  @!P0 NANOSLEEP.SYNCS 0x989680 ;  /* 0x009896800000895d */ /* 0x004fea0003900000 */
[----:B------:R-:W2:Y:S02]  /*90c0*/  @!P0 SYNCS.PHASECHK.TRANS64 P0, [R0+URZ], R3 ;  /* 0x00000003000085a7 */ /* 0x000ea400080010ff */
[----:B--2---:R-:W-:Y:S05]  /*90d0*/  @!P0 BRA `(.L_x_165) ;  /* 0xfffffffc00f08947 */ /* 0x004fea000383ffff */
[----:B------:R-:W-:Y:S05]  /*90e0*/  BRA `(.L_x_166) ;  /* 0xffffff9c00a87947 */ /* 0x000fea000383ffff */
.L_x_53:
[----:B----4-:R-:W-:-:S07]  /*90f0*/  MOV R0, UR5 ;  /* 0x0000000500007c02 */ /* 0x010fce0008000f00 */
.L_x_167:
[----:B-1----:R1:W2:Y:S02]  /*9100*/  SYNCS.PHASECHK.TRANS64.TRYWAIT P0, [R0+URZ], R3 ;  /* 0x00000003000075a7 */ /* 0x0022a400080011ff */
[----:B--2---:R-:W-:Y:S05]  /*9110*/  @!P0 NANOSLEEP.SYNCS 0x989680 ;  /* 0x009896800000895d */ /* 0x004fea0003900000 */
[----:B------:R-:W2:Y:S02]  /*9120*/  @!P0 SYNCS.PHASECHK.TRANS64 P0, [R0+URZ], R3 ;  /* 0x00000003000085a7 */ /* 0x000ea400080010ff */
[----:B--2---:R-:W-:Y:S05]  /*9130*/  @!P0 BRA `(.L_x_167) ;  /* 0xfffffffc00f08947 */ /* 0x004fea000383ffff */
[----:B------:R-:W-:Y:S05]  /*9140*/  BRA `(.L_x_168) ;  /* 0xffffff9c00b47947 */ /* 0x000fea000383ffff */
.L_x_54:
[----:B----4-:R-:W-:-:S07]  /*9150*/  MOV R0, UR5 ;  /* 0x0000000500007c02 */ /* 0x010fce0008000f00 */
.L_x_169:
[----:B-1----:R1:W2:Y:S02]  /*9160*/  SYNCS.PHASECHK.TRANS64.TRYWAIT P0, [R0+URZ], R3 ;  /* 0x00000003000075a7 */ /* 0x0022a400080011ff */
[----:B--2---:R-:W-:Y:S05]  /*9170*/  @!P0 NANOSLEEP.SYNCS 0x989680 ;  /* 0x009896800000895d */ /* 0x004fea0003900000 */
[----:B------:R-:W2:Y:S02]  /*9180*/  @!P0 SYNCS.PHASECHK.TRANS64 P0, [R0+URZ], R3 ;  /* 0x00000003000085a7 */ /* 0x000ea400080010ff */
[----:B--2---:R-:W-:Y:S05]  /*9190*/  @!P0 BRA `(.L_x_169) ;  /* 0xfffffffc00f08947 */ /* 0x004fea000383ffff */
[----:B------:R-:W-:Y:S05]  /*91a0*/  BRA `(.L_x_170) ;  /* 0xffffff9c00c07947 */ /* 0x000fea000383ffff */
.L_x_55:
[----:B----4-:R-:W-:-:S07]  /*91b0*/  MOV R0, UR5 ;  /* 0x0000000500007c02 */ /* 0x010fce0008000f00 */
.L_x_171:
[----:B-1----:R1:W2:Y:S02]  /*91c0*/  SYNCS.PHASECHK.TRANS64.TRYWAIT P0, [R0+URZ], R3 ;  /* 0x00000003000075a7 */ /* 0x0022a400080011ff */
[----:B--2---:R-:W-:Y:S05]  /*91d0*/  @!P0 NANOSLEEP.SYNCS 0x989680 ;  /* 0x009896800000895d */ /* 0x004fea0003900000 */
[----:B------:R-:W2:Y:S02]  /*91e0*/  @!P0 SYNCS.PHASECHK.TRANS64 P0, [R0+URZ], R3 ;  /* 0x00000003000085a7 */ /* 0x000ea400080010ff */
[----:B--2---:R-:W-:Y:S05]  /*91f0*/  @!P0 BRA `(.L_x_171) ;  /* 0xfffffffc00f08947 */ /* 0x004fea000383ffff */
[----:B------:R-:W-:Y:S05]  /*9200*/  BRA `(.L_x_172) ;  /* 0xffffff9c00cc7947 */ /* 0x000fea000383ffff */
.L_x_56:
[----:B----4-:R-:W-:-:S07]  /*9210*/  MOV R0, UR5 ;  /* 0x0000000500007c02 */ /* 0x010fce0008000f00 */
.L_x_173:
[----:B-1----:R1:W2:Y:S02]  /*9220*/  SYNCS.PHASECHK.TRANS64.TRYWAIT P0, [R0+URZ], R3 ;  /* 0x00000003000075a7 */ /* 0x0022a400080011ff */
[----:B--2---:R-:W-:Y:S05]  /*9230*/  @!P0 NANOSLEEP.SYNCS 0x989680 ;  /* 0x009896800000895d */ /* 0x004fea0003900000 */
[----:B------:R-:W2:Y:S02]  /*9240*/  @!P0 SYNCS.PHASECHK.TRANS64 P0, [R0+URZ], R3 ;  /* 0x00000003000085a7 */ /* 0x000ea400080010ff */
[----:B--2---:R-:W-:Y:S05]  /*9250*/  @!P0 BRA `(.L_x_173) ;  /* 0xfffffffc00f08947 */ /* 0x004fea000383ffff */
[----:B------:R-:W-:Y:S05]  /*9260*/  BRA `(.L_x_174) ;  /* 0xffffff9c00d87947 */ /* 0x000fea000383ffff */
.L_x_57:
[----:B----4-:R-:W-:-:S07]  /*9270*/  MOV R0, UR5 ;  /* 0x0000000500007c02 */ /* 0x010fce0008000f00 */
.L_x_175:
[----:B-1----:R1:W2:Y:S02]  /*9280*/  SYNCS.PHASECHK.TRANS64.TRYWAIT P0, [R0+URZ], R3 ;  /* 0x00000003000075a7 */ /* 0x0022a400080011ff */
[----:B--2---:R-:W-:Y:S05]  /*9290*/  @!P0 NANOSLEEP.SYNCS 0x989680 ;  /* 0x009896800000895d */ /* 0x004fea0003900000 */
[----:B------:R-:W2:Y:S02]  /*92a0*/  @!P0 SYNCS.PHASECHK.TRANS64 P0, [R0+URZ], R3 ;  /* 0x00000003000085a7 */ /* 0x000ea400080010ff */
[----:B--2---:R-:W-:Y:S05]  /*92b0*/  @!P0 BRA `(.L_x_175) ;  /* 0xfffffffc00f08947 */ /* 0x004fea000383ffff */
[----:B------:R-:W-:Y:S05]  /*92c0*/  BRA `(.L_x_176) ;  /* 0xffffff9c00e47947 */ /* 0x000fea000383ffff */
.L_x_58:
[----:B----4-:R-:W-:-:S07]  /*92d0*/  MOV R0, UR5 ;  /* 0x0000000500007c02 */ /* 0x010fce0008000f00 */
.L_x_177:
[----:B-1----:R1:W2:Y:S02]  /*92e0*/  SYNCS.PHASECHK.TRANS64.TRYWAIT P0, [R0+URZ], R3 ;  /* 0x00000003000075a7 */ /* 0x0022a400080011ff */
[----:B--2---:R-:W-:Y:S05]  /*92f0*/  @!P0 NANOSLEEP.SYNCS 0x989680 ;  /* 0x009896800000895d */ /* 0x004fea0003900000 */
[----:B------:R-:W2:Y:S02]  /*9300*/  @!P0 SYNCS.PHASECHK.TRANS64 P0, [R0+URZ], R3 ;  /* 0x00000003000085a7 */ /* 0x000ea400080010ff */
[----:B--2---:R-:W-:Y:S05]  /*9310*/  @!P0 BRA `(.L_x_177) ;  /* 0xfffffffc00f08947 */ /* 0x004fea000383ffff */
[----:B------:R-:W-:Y:S05]  /*9320*/  BRA `(.L_x_178) ;  /* 0xffffff9c00f07947 */ /* 0x000fea000383ffff */
.L_x_59:
[----:B----4-:R-:W-:-:S07]  /*9330*/  MOV R0, UR5 ;  /* 0x0000000500007c02 */ /* 0x010fce0008000f00 */
.L_x_179:
[----:B-1----:R1:W2:Y:S02]  /*9340*/  SYNCS.PHASECHK.TRANS64.TRYWAIT P0, [R0+URZ], R3 ;  /* 0x00000003000075a7 */ /* 0x0022a400080011ff */
[----:B--2---:R-:W-:Y:S05]  /*9350*/  @!P0 NANOSLEEP.SYNCS 0x989680 ;  /* 0x009896800000895d */ /* 0x004fea0003900000 */
[----:B------:R-:W2:Y:S02]  /*9360*/  @!P0 SYNCS.PHASECHK.TRANS64 P0, [R0+URZ], R3 ;  /* 0x00000003000085a7 */ /* 0x000ea400080010ff */
[----:B--2---:R-:W-:Y:S05]  /*9370*/  @!P0 BRA `(.L_x_179) ;  /* 0xfffffffc00f08947 */ /* 0x004fea000383ffff */
[----:B------:R-:W-:Y:S05]  /*9380*/  BRA `(.L_x_180) ;  /* 0xffffff9c00fc7947 */ /* 0x000fea000383ffff */
.L_x_60:
[----:B----4-:R-:W-:-:S07]  /*9390*/  MOV R0, UR5 ;  /* 0x0000000500007c02 */ /* 0x010fce0008000f00 */
.L_x_181:
[----:B-1----:R1:W2:Y:S02]  /*93a0*/  SYNCS.PHASECHK.TRANS64.TRYWAIT P0, [R0+URZ], R3 ;  /* 0x00000003000075a7 */ /* 0x0022a400080011ff */
[----:B--2---:R-:W-:Y:S05]  /*93b0*/  @!P0 NANOSLEEP.SYNCS 0x989680 ;  /* 0x009896800000895d */ /* 0x004fea0003900000 */
[----:B------:R-:W2:Y:S02]  /*93c0*/  @!P0 SYNCS.PHASECHK.TRANS64 P0, [R0+URZ], R3 ;  /* 0x00000003000085a7 */ /* 0x000ea400080010ff */
[----:B--2---:R-:W-:Y:S05]  /*93d0*/  @!P0 BRA `(.L_x_181) ;  /* 0xfffffffc00f08947 */ /* 0x004fea000383ffff */
[----:B------:R-:W-:Y:S05]  /*93e0*/  BRA `(.L_x_182) ;  /* 0xffffffa000087947 */ /* 0x000fea000383ffff */
.L_x_61:
[----:B----4-:R-:W-:-:S07]  /*93f0*/  MOV R0, UR5 ;  /* 0x0000000500007c02 */ /* 0x010fce0008000f00 */
.L_x_183:
[----:B-1----:R1:W2:Y:S02]  /*9400*/  SYNCS.PHASECHK.TRANS64.TRYWAIT P0, [R0+URZ], R3 ;  /* 0x00000003000075a7 */ /* 0x0022a400080011ff */
[----:B--2---:R-:W-:Y:S05]  /*9410*/  @!P0 NANOSLEEP.SYNCS 0x989680 ;  /* 0x009896800000895d */ /* 0x004fea0003900000 */
[----:B------:R-:W2:Y:S02]  /*9420*/  @!P0 SYNCS.PHASECHK.TRANS64 P0, [R0+URZ], R3 ;  /* 0x00000003000085a7 */ /* 0x000ea400080010ff */
[----:B--2---:R-:W-:Y:S05]  /*9430*/  @!P0 BRA `(.L_x_183) ;  /* 0xfffffffc00f08947 */ /* 0x004fea000383ffff */
[----:B------:R-:W-:Y:S05]  /*9440*/  BRA `(.L_x_184) ;  /* 0xffffffa000147947 */ /* 0x000fea000383ffff */
.L_x_62:
[----:B----4-:R-:W-:-:S07]  /*9450*/  MOV R0, UR5 ;  /* 0x0000000500007c02 */ /* 0x010fce0008000f00 */
.L_x_185:
[----:B-1----:R1:W2:Y:S02]  /*9460*/  SYNCS.PHASECHK.TRANS64.TRYWAIT P0, [R0+URZ], R3 ;  /* 0x00000003000075a7 */ /* 0x0022a400080011ff */
[----:B--2---:R-:W-:Y:S05]  /*9470*/  @!P0 NANOSLEEP.SYNCS 0x989680 ;  /* 0x009896800000895d */ /* 0x004fea0003900000 */
[----:B------:R-:W2:Y:S02]  /*9480*/  @!P0 SYNCS.PHASECHK.TRANS64 P0, [R0+URZ], R3 ;  /* 0x00000003000085a7 */ /* 0x000ea400080010ff */
[----:B--2---:R-:W-:Y:S05]  /*9490*/  @!P0 BRA `(.L_x_185) ;  /* 0xfffffffc00f08947 */ /* 0x004fea000383ffff */
[----:B------:R-:W-:Y:S05]  /*94a0*/  BRA `(.L_x_186) ;  /* 0xffffffa000207947 */ /* 0x000fea000383ffff */
.L_x_63:
[----:B----4-:R-:W-:-:S07]  /*94b0*/  MOV R0, UR5 ;  /* 0x0000000500007c02 */ /* 0x010fce0008000f00 */
.L_x_187:
[----:B-1----:R1:W2:Y:S02]  /*94c0*/  SYNCS.PHASECHK.TRANS64.TRYWAIT P0, [R0+URZ], R3 ;  /* 0x00000003000075a7 */ /* 0x0022a400080011ff */
[----:B--2---:R-:W-:Y:S05]  /*94d0*/  @!P0 NANOSLEEP.SYNCS 0x989680 ;  /* 0x009896800000895d */ /* 0x004fea0003900000 */
[----:B------:R-:W2:Y:S02]  /*94e0*/  @!P0 SYNCS.PHASECHK.TRANS64 P0, [R0+URZ], R3 ;  /* 0x00000003000085a7 */ /* 0x000ea400080010ff */
[----:B--2---:R-:W-:Y:S05]  /*94f0*/  @!P0 BRA `(.L_x_187) ;  /* 0xfffffffc00f08947 */ /* 0x004fea000383ffff */
[----:B------:R-:W-:Y:S05]  /*9500*/  BRA `(.L_x_188) ;  /* 0xffffffa0002c7947 */ /* 0x000fea000383ffff */
.L_x_64:
[----:B----4-:R-:W-:-:S07]  /*9510*/  MOV R0, UR5 ;  /* 0x0000000500007c02 */ /* 0x010fce0008000f00 */
.L_x_189:
[----:B-1----:R1:W2:Y:S02]  /*9520*/  SYNCS.PHASECHK.TRANS64.TRYWAIT P0, [R0+URZ], R3 ;  /* 0x00000003000075a7 */ /* 0x0022a400080011ff */
[----:B--2---:R-:W-:Y:S05]  /*9530*/  @!P0 NANOSLEEP.SYNCS 0x989680 ;  /* 0x009896800000895d */ /* 0x004fea0003900000 */
[----:B------:R-:W2:Y:S02]  /*9540*/  @!P0 SYNCS.PHASECHK.TRANS64 P0, [R0+URZ], R3 ;  /* 0x00000003000085a7 */ /* 0x000ea400080010ff */
[----:B--2---:R-:W-:Y:S05]  /*9550*/  @!P0 BRA `(.L_x_189) ;  /* 0xfffffffc00f08947 */ /* 0x004fea000383ffff */
[----:B------:R-:W-:Y:S05]  /*9560*/  BRA `(.L_x_190) ;  /* 0xffffffa000387947 */ /* 0x000fea000383ffff */
.L_x_65:
[----:B----4-:R-:W-:-:S07]  /*9570*/  MOV R0, UR5 ;  /* 0x0000000500007c02 */ /* 0x010fce0008000f00 */
.L_x_191:
[----:B-1----:R1:W2:Y:S02]  /*9580*/  SYNCS.PHASECHK.TRANS64.TRYWAIT P0, [R0+URZ], R3 ;  /* 0x00000003000075a7 */ /* 0x0022a400080011ff */
[----:B--2---:R-:W-:Y:S05]  /*9590*/  @!P0 NANOSLEEP.SYNCS 0x989680 ;  /* 0x009896800000895d */ /* 0x004fea0003900000 */
[----:B------:R-:W2:Y:S02]  /*95a0*/  @!P0 SYNCS.PHASECHK.TRANS64 P0, [R0+URZ], R3 ;  /* 0x00000003000085a7 */ /* 0x000ea400080010ff */
[----:B--2---:R-:W-:Y:S05]  /*95b0*/  @!P0 BRA `(.L_x_191) ;  /* 0xfffffffc00f08947 */ /* 0x004fea000383ffff */
[----:B------:R-:W-:Y:S05]  /*95c0*/  BRA `(.L_x_192) ;  /* 0xffffffa000447947 */ /* 0x000fea000383ffff */
.L_x_66:
[----:B----4-:R-:W-:-:S07]  /*95d0*/  MOV R0, UR5 ;  /* 0x0000000500007c02 */ /* 0x010fce0008000f00 */
.L_x_193:
[----:B-1----:R1:W2:Y:S02]  /*95e0*/  SYNCS.PHASECHK.TRANS64.TRYWAIT P0, [R0+URZ], R3 ;  /* 0x00000003000075a7 */ /* 0x0022a400080011ff */
[----:B--2---:R-:W-:Y:S05]  /*95f0*/  @!P0 NANOSLEEP.SYNCS 0x989680 ;  /* 0x009896800000895d */ /* 0x004fea0003900000 */
[----:B------:R-:W2:Y:S02]  /*9600*/  @!P0 SYNCS.PHASECHK.TRANS64 P0, [R0+URZ], R3 ;  /* 0x00000003000085a7 */ /* 0x000ea400080010ff */
[----:B--2---:R-:W-:Y:S05]  /*9610*/  @!P0 BRA `(.L_x_193) ;  /* 0xfffffffc00f08947 */ /* 0x004fea000383ffff */
[----:B------:R-:W-:Y:S05]  /*9620*/  BRA `(.L_x_194) ;  /* 0xffffffa000507947 */ /* 0x000fea000383ffff */
.L_x_67:
[----:B----4-:R-:W-:-:S07]  /*9630*/  MOV R0, UR5 ;  /* 0x0000000500007c02 */ /* 0x010fce0008000f00 */
.L_x_195:
[----:B-1----:R1:W2:Y:S02]  /*9640*/  SYNCS.PHASECHK.TRANS64.TRYWAIT P0, [R0+URZ], R3 ;  /* 0x00000003000075a7 */ /* 0x0022a400080011ff */
[----:B--2---:R-:W-:Y:S05]  /*9650*/  @!P0 NANOSLEEP.SYNCS 0x989680 ;  /* 0x009896800000895d */ /* 0x004fea0003900000 */
[----:B------:R-:W2:Y:S02]  /*9660*/  @!P0 SYNCS.PHASECHK.TRANS64 P0, [R0+URZ], R3 ;  /* 0x00000003000085a7 */ /* 0x000ea400080010ff */
[----:B--2---:R-:W-:Y:S05]  /*9670*/  @!P0 BRA `(.L_x_195) ;  /* 0xfffffffc00f08947 */ /* 0x004fea000383ffff */
[----:B------:R-:W-:Y:S05]  /*9680*/  BRA `(.L_x_196) ;  /* 0xffffffa0005c7947 */ /* 0x000fea000383ffff */
.L_x_68:
[----:B----4-:R-:W-:-:S07]  /*9690*/  MOV R0, UR5 ;  /* 0x0000000500007c02 */ /* 0x010fce0008000f00 */
.L_x_197:
[----:B-1----:R1:W2:Y:S02]  /*96a0*/  SYNCS.PHASECHK.TRANS64.TRYWAIT P0, [R0+URZ], R3 ;  /* 0x00000003000075a7 */ /* 0x0022a400080011ff */
[----:B--2---:R-:W-:Y:S05]  /*96b0*/  @!P0 NANOSLEEP.SYNCS 0x989680 ;  /* 0x009896800000895d */ /* 0x004fea0003900000 */
[----:B------:R-:W2:Y:S02]  /*96c0*/  @!P0 SYNCS.PHASECHK.TRANS64 P0, [R0+URZ], R3 ;  /* 0x00000003000085a7 */ /* 0x000ea400080010ff */
[----:B--2---:R-:W-:Y:S05]  /*96d0*/  @!P0 BRA `(.L_x_197) ;  /* 0xfffffffc00f08947 */ /* 0x004fea000383ffff */
[----:B------:R-:W-:Y:S05]  /*96e0*/  BRA `(.L_x_198) ;  /* 0xffffffa000687947 */ /* 0x000fea000383ffff */
.L_x_69:
[----:B----4-:R-:W-:-:S07]  /*96f0*/  MOV R0, UR5 ;  /* 0x0000000500007c02 */ /* 0x010fce0008000f00 */
.L_x_199:
[----:B-1----:R1:W2:Y:S02]  /*9700*/  SYNCS.PHASECHK.TRANS64.TRYWAIT P0, [R0+URZ], R3 ;  /* 0x00000003000075a7 */ /* 0x0022a400080011ff */
[----:B--2---:R-:W-:Y:S05]  /*9710*/  @!P0 NANOSLEEP.SYNCS 0x989680 ;  /* 0x009896800000895d */ /* 0x004fea0003900000 */
[----:B------:R-:W2:Y:S02]  /*9720*/  @!P0 SYNCS.PHASECHK.TRANS64 P0, [R0+URZ], R3 ;  /* 0x00000003000085a7 */ /* 0x000ea400080010ff */
[----:B--2---:R-:W-:Y:S05]  /*9730*/  @!P0 BRA `(.L_x_199) ;  /* 0xfffffffc00f08947 */ /* 0x004fea000383ffff */
[----:B------:R-:W-:Y:S05]  /*9740*/  BRA `(.L_x_200) ;  /* 0xffffffa000747947 */ /* 0x000fea000383ffff */
.L_x_70:
[----:B----4-:R-:W-:-:S07]  /*9750*/  MOV R0, UR5 ;  /* 0x0000000500007c02 */ /* 0x010fce0008000f00 */
.L_x_201:
[----:B-1----:R1:W2:Y:S02]  /*9760*/  SYNCS.PHASECHK.TRANS64.TRYWAIT P0, [R0+URZ], R3 ;  /* 0x00000003000075a7 */ /* 0x0022a400080011ff */
[----:B--2---:R-:W-:Y:S05]  /*9770*/  @!P0 NANOSLEEP.SYNCS 0x989680 ;  /* 0x009896800000895d */ /* 0x004fea0003900000 */
[----:B------:R-:W2:Y:S02]  /*9780*/  @!P0 SYNCS.PHASECHK.TRANS64 P0, [R0+URZ], R3 ;  /* 0x00000003000085a7 */ /* 0x000ea400080010ff */
[----:B--2---:R-:W-:Y:S05]  /*9790*/  @!P0 BRA `(.L_x_201) ;  /* 0xfffffffc00f08947 */ /* 0x004fea000383ffff */
[----:B------:R-:W-:Y:S05]  /*97a0*/  BRA `(.L_x_202) ;  /* 0xffffffa000807947 */ /* 0x000fea000383ffff */
.L_x_71:
[----:B----4-:R-:W-:-:S07]  /*97b0*/  MOV R0, UR5 ;  /* 0x0000000500007c02 */ /* 0x010fce0008000f00 */
.L_x_203:
[----:B-1----:R1:W2:Y:S02]  /*97c0*/  SYNCS.PHASECHK.TRANS64.TRYWAIT P0, [R0+URZ], R3 ;  /* 0x00000003000075a7 */ /* 0x0022a400080011ff */
[----:B--2---:R-:W-:Y:S05]  /*97d0*/  @!P0 NANOSLEEP.SYNCS 0x989680 ;  /* 0x009896800000895d */ /* 0x004fea0003900000 */
[----:B------:R-:W2:Y:S02]  /*97e0*/  @!P0 SYNCS.PHASECHK.TRANS64 P0, [R0+URZ], R3 ;  /* 0x00000003000085a7 */ /* 0x000ea400080010ff */
[----:B--2---:R-:W-:Y:S05]  /*97f0*/  @!P0 BRA `(.L_x_203) ;  /* 0xfffffffc00f08947 */ /* 0x004fea000383ffff */
[----:B------:R-:W-:Y:S05]  /*9800*/  BRA `(.L_x_204) ;  /* 0xffffffa0008c7947 */ /* 0x000fea000383ffff */
.L_x_72:
[----:B----4-:R-:W-:-:S07]  /*9810*/  MOV R0, UR5 ;  /* 0x0000000500007c02 */ /* 0x010fce0008000f00 */
.L_x_205:
[----:B-1----:R1:W2:Y:S02]  /*9820*/  SYNCS.PHASECHK.TRANS64.TRYWAIT P0, [R0+URZ], R3 ;  /* 0x00000003000075a7 */ /* 0x0022a400080011ff */
[----:B--2---:R-:W-:Y:S05]  /*9830*/  @!P0 NANOSLEEP.SYNCS 0x989680 ;  /* 0x009896800000895d */ /* 0x004fea0003900000 */
[----:B------:R-:W2:Y:S02]  /*9840*/  @!P0 SYNCS.PHASECHK.TRANS64 P0, [R0+URZ], R3 ;  /* 0x00000003000085a7 */ /* 0x000ea400080010ff */
[----:B--2---:R-:W-:Y:S05]  /*9850*/  @!P0 BRA `(.L_x_205) ;  /* 0xfffffffc00f08947 */ /* 0x004fea000383ffff */
[----:B------:R-:W-:Y:S05]  /*9860*/  BRA `(.L_x_206) ;  /* 0xffffffa000987947 */ /* 0x000fea000383ffff */
.L_x_73:
[----:B----4-:R-:W-:-:S07]  /*9870*/  MOV R0, UR5 ;  /* 0x0000000500007c02 */ /* 0x010fce0008000f00 */
.L_x_207:
[----:B-1----:R1:W2:Y:S02]  /*9880*/  SYNCS.PHASECHK.TRANS64.TRYWAIT P0, [R0+URZ], R3 ;  /* 0x00000003000075a7 */ /* 0x0022a400080011ff */
[----:B--2---:R-:W-:Y:S05]  /*9890*/  @!P0 NANOSLEEP.SYNCS 0x989680 ;  /* 0x009896800000895d */ /* 0x004fea0003900000 */
[----:B------:R-:W2:Y:S02]  /*98a0*/  @!P0 SYNCS.PHASECHK.TRANS64 P0, [R0+URZ], R3 ;  /* 0x00000003000085a7 */ /* 0x000ea400080010ff */
[----:B--2---:R-:W-:Y:S05]  /*98b0*/  @!P0 BRA `(.L_x_207) ;  /* 0xfffffffc00f08947 */ /* 0x004fea000383ffff */
[----:B------:R-:W-:Y:S05]  /*98c0*/  BRA `(.L_x_208) ;  /* 0xffffffa000a47947 */ /* 0x000fea000383ffff */
.L_x_76:
[----:B-1----:R1:W2:Y:S02]  /*98d0*/  SYNCS.PHASECHK.TRANS64.TRYWAIT P0, [R0+URZ+0x2e0], R5 ;  /* 0x0002e005000075a7 */ /* 0x0022a400080011ff */
[----:B--2---:R-:W-:Y:S05]  /*98e0*/  @!P0 NANOSLEEP.SYNCS 0x989680 ;  /* 0x009896800000895d */ /* 0x004fea0003900000 */
[----:B------:R-:W2:Y:S02]  /*98f0*/  @!P0 SYNCS.PHASECHK.TRANS64 P0, [R0+URZ+0x2e0], R5 ;  /* 0x0002e005000085a7 */ /* 0x000ea400080010ff */
[----:B--2---:R-:W-:Y:S05]  /*9900*/  @!P0 BRA `(.L_x_76) ;  /* 0xfffffffc00f08947 */ /* 0x004fea000383ffff */
[----:B------:R-:W-:Y:S05]  /*9910*/  BRA `(.L_x_209) ;  /* 0xffffffa400007947 */ /* 0x000fea000383ffff */
.L_x_77:
[----:B------:R-:W-:-:S07]  /*9920*/  MOV R0, UR5 ;  /* 0x0000000500007c02 */ /* 0x000fce0008000f00 */
.L_x_210:
[----:B-1----:R1:W2:Y:S02]  /*9930*/  SYNCS.PHASECHK.TRANS64.TRYWAIT P0, [R0+URZ+0x290], R5 ;  /* 0x00029005000075a7 */ /* 0x0022a400080011ff */
[----:B--2---:R-:W-:Y:S05]  /*9940*/  @!P0 NANOSLEEP.SYNCS 0x989680 ;  /* 0x009896800000895d */ /* 0x004fea0003900000 */
[----:B------:R-:W2:Y:S02]  /*9950*/  @!P0 SYNCS.PHASECHK.TRANS64 P0, [R0+URZ+0x290], R5 ;  /* 0x00029005000085a7 */ /* 0x000ea400080010ff */
[----:B--2---:R-:W-:Y:S05]  /*9960*/  @!P0 BRA `(.L_x_210) ;  /* 0xfffffffc00f08947 */ /* 0x004fea000383ffff */
[----:B------:R-:W-:Y:S05]  /*9970*/  BRA `(.L_x_211) ;  /* 0xffffffa400107947 */ /* 0x000fea000383ffff */
.L_x_78:
[----:B-1----:R1:W2:Y:S02]  /*9980*/  SYNCS.PHASECHK.TRANS64.TRYWAIT P1, [R0+URZ+0x280], R5 ;  /* 0x00028005000075a7 */ /* 0x0022a400080211ff */
[----:B--2---:R-:W-:Y:S05]  /*9990*/  @!P1 NANOSLEEP.SYNCS 0x989680 ;  /* 0x009896800000995d */ /* 0x004fea0003900000 */
[----:B------:R-:W2:Y:S02]  /*99a0*/  @!P1 SYNCS.PHASECHK.TRANS64 P1, [R0+URZ+0x280], R5 ;  /* 0x00028005000095a7 */ /* 0x000ea400080210ff */
[----:B--2---:R-:W-:Y:S05]  /*99b0*/  @!P1 BRA `(.L_x_78) ;  /* 0xfffffffc00f09947 */ /* 0x004fea000383ffff */
[----:B------:R-:W-:Y:S05]  /*99c0*/  BRA `(.L_x_212) ;  /* 0xffffffa400407947 */ /* 0x000fea000383ffff */
.L_x_81:
[----:B------:R-:W-:-:S07]  /*99d0*/  MOV R0, UR5 ;  /* 0x0000000500007c02 */ /* 0x000fce0008000f00 */
.L_x_213:
[----:B-1----:R1:W2:Y:S02]  /*99e0*/  SYNCS.PHASECHK.TRANS64.TRYWAIT P0, [R0+URZ+0x290], R3 ;  /* 0x00029003000075a7 */ /* 0x0022a400080011ff */
[----:B--2---:R-:W-:Y:S05]  /*99f0*/  @!P0 NANOSLEEP.SYNCS 0x989680 ;  /* 0x009896800000895d */ /* 0x004fea0003900000 */
[----:B------:R-:W2:Y:S02]  /*9a00*/  @!P0 SYNCS.PHASECHK.TRANS64 P0, [R0+URZ+0x290], R3 ;  /* 0x00029003000085a7 */ /* 0x000ea400080010ff */
[----:B--2---:R-:W-:Y:S05]  /*9a10*/  @!P0 BRA `(.L_x_213) ;  /* 0xfffffffc00f08947 */ /* 0x004fea000383ffff */
[----:B------:R-:W-:Y:S05]  /*9a20*/  BRA `(.L_x_80) ;  /* 0xffffffa400947947 */ /* 0x000fea000383ffff */
.L_x_88:
[----:B-1----:R1:W2:Y:S02]  /*9a30*/  SYNCS.PHASECHK.TRANS64.TRYWAIT P1, [R0+URZ+0x280], R5 ;  /* 0x00028005000075a7 */ /* 0x0022a400080211ff */
[----:B--2---:R-:W-:Y:S05]  /*9a40*/  @!P1 NANOSLEEP.SYNCS 0x989680 ;  /* 0x009896800000995d */ /* 0x004fea0003900000 */
[----:B------:R-:W2:Y:S02]  /*9a50*/  @!P1 SYNCS.PHASECHK.TRANS64 P1, [R0+URZ+0x280], R5 ;  /* 0x00028005000095a7 */ /* 0x000ea400080210ff */
[----:B--2---:R-:W-:Y:S05]  /*9a60*/  @!P1 BRA `(.L_x_88) ;  /* 0xfffffffc00f09947 */ /* 0x004fea000383ffff */
[----:B------:R-:W-:Y:S05]  /*9a70*/  BRA `(.L_x_214) ;  /* 0xffffffa800ec7947 */ /* 0x000fea000383ffff */
.L_x_89:
[----:B------:R-:W-:-:S07]  /*9a80*/  MOV R3, UR14 ;  /* 0x0000000e00037c02 */ /* 0x000fce0008000f00 */
.L_x_215:
[----:B-1----:R1:W2:Y:S02]  /*9a90*/  SYNCS.PHASECHK.TRANS64.TRYWAIT P0, [R3+URZ+0x2c0], R0 ;  /* 0x0002c000030075a7 */ /* 0x0022a400080011ff */
[----:B--2---:R-:W-:Y:S05]  /*9aa0*/  @!P0 NANOSLEEP.SYNCS 0x989680 ;  /* 0x009896800000895d */ /* 0x004fea0003900000 */
[----:B------:R-:W2:Y:S02]  /*9ab0*/  @!P0 SYNCS.PHASECHK.TRANS64 P0, [R3+URZ+0x2c0], R0 ;  /* 0x0002c000030085a7 */ /* 0x000ea400080010ff */
[----:B--2---:R-:W-:Y:S05]  /*9ac0*/  @!P0 BRA `(.L_x_215) ;  /* 0xfffffffc00f08947 */ /* 0x004fea000383ffff */
[----:B------:R-:W-:Y:S05]  /*9ad0*/  BRA `(.L_x_216) ;  /* 0xffffffac00207947 */ /* 0x000fea000383ffff */
.L_x_92:
[----:B------:R-:W-:Y:S07]  /*9ae0*/  MOV R0, UR7 ;  /* 0x0000000700007c02 */ /* 0x000fee0008000f00 */
.L_x_217:
[----:B-1----:R1:W2:Y:S02]  /*9af0*/  SYNCS.PHASECHK.TRANS64.TRYWAIT P0, [R0+URZ], R3 ;  /* 0x00000003000075a7 */ /* 0x0022a400080011ff */
[----:B--2---:R-:W-:Y:S05]  /*9b00*/  @!P0 NANOSLEEP.SYNCS 0x989680 ;  /* 0x009896800000895d */ /* 0x004fea0003900000 */
[----:B------:R-:W2:Y:S02]  /*9b10*/  @!P0 SYNCS.PHASECHK.TRANS64 P0, [R0+URZ], R3 ;  /* 0x00000003000085a7 */ /* 0x000ea400080010ff */
[----:B--2---:R-:W-:Y:S05]  /*9b20*/  @!P0 BRA `(.L_x_217) ;  /* 0xfffffffc00f08947 */ /* 0x004fea000383ffff */
[----:B------:R-:W-:Y:S05]  /*9b30*/  BRA `(.L_x_91) ;  /* 0xffffffac00547947 */ /* 0x000fea000383ffff */
.L_x_95:
[----:B------:R-:W-:-:S07]  /*9b40*/  MOV R0, UR5 ;  /* 0x0000000500007c02 */ /* 0x000fce0008000f00 */
.L_x_218:
[----:B--2---:R2:W3:Y:S02]  /*9b50*/  SYNCS.PHASECHK.TRANS64.TRYWAIT P0, [R0+URZ], R3 ;  /* 0x00000003000075a7 */ /* 0x0044e400080011ff */
[----:B---3--:R-:W-:Y:S05]  /*9b60*/  @!P0 NANOSLEEP.SYNCS 0x989680 ;  /* 0x009896800000895d */ /* 0x008fea0003900000 */
[----:B------:R-:W3:Y:S02]  /*9b70*/  @!P0 SYNCS.PHASECHK.TRANS64 P0, [R0+URZ], R3 ;  /* 0x00000003000085a7 */ /* 0x000ee400080010ff */
[----:B---3--:R-:W-:Y:S05]  /*9b80*/  @!P0 BRA `(.L_x_218) ;  /* 0xfffffffc00f08947 */ /* 0x008fea000383ffff */
[----:B------:R-:W-:Y:S05]  /*9b90*/  BRA `(.L_x_219) ;  /* 0xffffffac00f47947 */ /* 0x000fea000383ffff */
.L_x_96:
[----:B------:R-:W-:-:S07]  /*9ba0*/  MOV R0, UR5 ;  /* 0x0000000500007c02 */ /* 0x000fce0008000f00 */
.L_x_220:
[----:B--2---:R2:W3:Y:S02]  /*9bb0*/  SYNCS.PHASECHK.TRANS64.TRYWAIT P0, [R0+URZ], R3 ;  /* 0x00000003000075a7 */ /* 0x0044e400080011ff */
[----:B---3--:R-:W-:Y:S05]  /*9bc0*/  @!P0 NANOSLEEP.SYNCS 0x989680 ;  /* 0x009896800000895d */ /* 0x008fea0003900000 */
[----:B------:R-:W3:Y:S02]  /*9bd0*/  @!P0 SYNCS.PHASECHK.TRANS64 P0, [R0+URZ], R3 ;  /* 0x00000003000085a7 */ /* 0x000ee400080010ff */
[----:B---3--:R-:W-:Y:S05]  /*9be0*/  @!P0 BRA `(.L_x_220) ;  /* 0xfffffffc00f08947 */ /* 0x008fea000383ffff */
[----:B------:R-:W-:Y:S05]  /*9bf0*/  BRA `(.L_x_221) ;  /* 0xffffffb000007947 */ /* 0x000fea000383ffff */
.L_x_97:
[----:B------:R-:W-:-:S07]  /*9c00*/  MOV R0, UR5 ;  /* 0x0000000500007c02 */ /* 0x000fce0008000f00 */
.L_x_222:
[----:B--2---:R2:W3:Y:S02]  /*9c10*/  SYNCS.PHASECHK.TRANS64.TRYWAIT P0, [R0+URZ], R3 ;  /* 0x00000003000075a7 */ /* 0x0044e400080011ff */
[----:B---3--:R-:W-:Y:S05]  /*9c20*/  @!P0 NANOSLEEP.SYNCS 0x989680 ;  /* 0x009896800000895d */ /* 0x008fea0003900000 */
[----:B------:R-:W3:Y:S02]  /*9c30*/  @!P0 SYNCS.PHASECHK.TRANS64 P0, [R0+URZ], R3 ;  /* 0x00000003000085a7 */ /* 0x000ee400080010ff */
[----:B---3--:R-:W-:Y:S05]  /*9c40*/  @!P0 BRA `(.L_x_222) ;  /* 0xfffffffc00f08947 */ /* 0x008fea000383ffff */
[----:B------:R-:W-:Y:S05]  /*9c50*/  BRA `(.L_x_223) ;  /* 0xffffffb0000c7947 */ /* 0x000fea000383ffff */
.L_x_98:
[----:B------:R-:W-:-:S07]  /*9c60*/  MOV R0, UR6 ;  /* 0x0000000600007c02 */ /* 0x000fce0008000f00 */
.L_x_224:
[----:B--2---:R2:W3:Y:S02]  /*9c70*/  SYNCS.PHASECHK.TRANS64.TRYWAIT P0, [R0+URZ], R3 ;  /* 0x00000003000075a7 */ /* 0x0044e400080011ff */
[----:B---3--:R-:W-:Y:S05]  /*9c80*/  @!P0 NANOSLEEP.SYNCS 0x989680 ;  /* 0x009896800000895d */ /* 0x008fea0003900000 */
[----:B------:R-:W3:Y:S02]  /*9c90*/  @!P0 SYNCS.PHASECHK.TRANS64 P0, [R0+URZ], R3 ;  /* 0x00000003000085a7 */ /* 0x000ee400080010ff */
[----:B---3--:R-:W-:Y:S05]  /*9ca0*/  @!P0 BRA `(.L_x_224) ;  /* 0xfffffffc00f08947 */ /* 0x008fea000383ffff */
[----:B------:R-:W-:Y:S05]  /*9cb0*/  BRA `(.L_x_225) ;  /* 0xffffffb000187947 */ /* 0x000fea000383ffff */
.L_x_103:
[----:B--2---:R2:W3:Y:S02]  /*9cc0*/  SYNCS.PHASECHK.TRANS64.TRYWAIT P0, [R0+URZ+0x280], R3 ;  /* 0x00028003000075a7 */ /* 0x0044e400080011ff */
[----:B---3--:R-:W-:Y:S05]  /*9cd0*/  @!P0 NANOSLEEP.SYNCS 0x989680 ;  /* 0x009896800000895d */ /* 0x008fea0003900000 */
[----:B------:R-:W3:Y:S02]  /*9ce0*/  @!P0 SYNCS.PHASECHK.TRANS64 P0, [R0+URZ+0x280], R3 ;  /* 0x00028003000085a7 */ /* 0x000ee400080010ff */
[----:B---3--:R-:W-:Y:S05]  /*9cf0*/  @!P0 BRA `(.L_x_103) ;  /* 0xfffffffc00f08947 */ /* 0x008fea000383ffff */
[----:B------:R-:W-:Y:S05]  /*9d00*/  BRA `(.L_x_226) ;  /* 0xffffffb400187947 */ /* 0x000fea000383ffff */
.L_x_106:
[----:B------:R-:W-:Y:S07]  /*9d10*/  MOV R0, UR7 ;  /* 0x0000000700007c02 */ /* 0x000fee0008000f00 */
.L_x_227:
[----:B--2---:R2:W3:Y:S02]  /*9d20*/  SYNCS.PHASECHK.TRANS64.TRYWAIT P0, [R0+URZ+0x278], R3 ;  /* 0x00027803000075a7 */ /* 0x0044e400080011ff */
[----:B---3--:R-:W-:Y:S05]  /*9d30*/  @!P0 NANOSLEEP.SYNCS 0x989680 ;  /* 0x009896800000895d */ /* 0x008fea0003900000 */
[----:B------:R-:W3:Y:S02]  /*9d40*/  @!P0 SYNCS.PHASECHK.TRANS64 P0, [R0+URZ+0x278], R3 ;  /* 0x00027803000085a7 */ /* 0x000ee400080010ff */
[----:B---3--:R-:W-:Y:S05]  /*9d50*/  @!P0 BRA `(.L_x_227) ;  /* 0xfffffffc00f08947 */ /* 0x008fea000383ffff */
[----:B------:R-:W-:Y:S05]  /*9d60*/  BRA `(.L_x_105) ;  /* 0xffffffb800047947 */ /* 0x000fea000383ffff */
.L_x_109:
[----:B------:R-:W-:Y:S07]  /*9d70*/  MOV R0, UR7 ;  /* 0x0000000700007c02 */ /* 0x000fee0008000f00 */
.L_x_228:
[----:B-1----:R1:W2:Y:S02]  /*9d80*/  SYNCS.PHASECHK.TRANS64.TRYWAIT P2, [R0+URZ+0x268], R23 ;  /* 0x00026817000075a7 */ /* 0x0022a400080411ff */
[----:B--2---:R-:W-:Y:S05]  /*9d90*/  @!P2 NANOSLEEP.SYNCS 0x989680 ;  /* 0x009896800000a95d */ /* 0x004fea0003900000 */
[----:B------:R-:W2:Y:S02]  /*9da0*/  @!P2 SYNCS.PHASECHK.TRANS64 P2, [R0+URZ+0x268], R23 ;  /* 0x000268170000a5a7 */ /* 0x000ea400080410ff */
[----:B--2---:R-:W-:Y:S05]  /*9db0*/  @!P2 BRA `(.L_x_228) ;  /* 0xfffffffc00f0a947 */ /* 0x004fea000383ffff */
[----:B------:R-:W-:Y:S05]  /*9dc0*/  BRA `(.L_x_229) ;  /* 0xffffffb800987947 */ /* 0x000fea000383ffff */
.L_x_112:
[----:B--2---:R2:W4:Y:S02]  /*9dd0*/  SYNCS.PHASECHK.TRANS64.TRYWAIT P0, [R0+URZ+0x280], R3 ;  /* 0x00028003000075a7 */ /* 0x00452400080011ff */
[----:B----4-:R-:W-:Y:S05]  /*9de0*/  @!P0 NANOSLEEP.SYNCS 0x989680 ;  /* 0x009896800000895d */ /* 0x010fea0003900000 */
[----:B------:R-:W4:Y:S02]  /*9df0*/  @!P0 SYNCS.PHASECHK.TRANS64 P0, [R0+URZ+0x280], R3 ;  /* 0x00028003000085a7 */ /* 0x000f2400080010ff */
[----:B----4-:R-:W-:Y:S05]  /*9e00*/  @!P0 BRA `(.L_x_112) ;  /* 0xfffffffc00f08947 */ /* 0x010fea000383ffff */
[----:B------:R-:W-:Y:S05]  /*9e10*/  BRA `(.L_x_230) ;  /* 0xffffffc0005c7947 */ /* 0x000fea000383ffff */
.L_x_118:
[----:B------:R-:W-:Y:S07]  /*9e20*/  MOV R0, UR44 ;  /* 0x0000002c00007c02 */ /* 0x000fee0008000f00 */
.L_x_231:
[----:B-1----:R1:W3:Y:S02]  /*9e30*/  SYNCS.PHASECHK.TRANS64.TRYWAIT P0, [R0+URZ+0x260], R3 ;  /* 0x00026003000075a7 */ /* 0x0022e400080011ff */
[----:B---3--:R-:W-:Y:S05]  /*9e40*/  @!P0 NANOSLEEP.SYNCS 0x989680 ;  /* 0x009896800000895d */ /* 0x008fea0003900000 */
[----:B------:R-:W3:Y:S02]  /*9e50*/  @!P0 SYNCS.PHASECHK.TRANS64 P0, [R0+URZ+0x260], R3 ;  /* 0x00026003000085a7 */ /* 0x000ee400080010ff */
[----:B---3--:R-:W-:Y:S05]  /*9e60*/  @!P0 BRA `(.L_x_231) ;  /* 0xfffffffc00f08947 */ /* 0x008fea000383ffff */
[----:B------:R-:W-:Y:S05]  /*9e70*/  BRA `(.L_x_117) ;  /* 0xffffffc8007c7947 */ /* 0x000fea000383ffff */
.L_x_120:
[----:B-1----:R-:W-:Y:S07]  /*9e80*/  MOV R3, UR50 ;  /* 0x0000003200037c02 */ /* 0x002fee0008000f00 */
.L_x_232:
[----:B-1----:R1:W2:Y:S02]  /*9e90*/  SYNCS.PHASECHK.TRANS64.TRYWAIT P0, [R3+URZ+0x2a0], R8 ;  /* 0x0002a008030075a7 */ /* 0x0022a400080011ff */
[----:B--2---:R-:W-:Y:S05]  /*9ea0*/  @!P0 NANOSLEEP.SYNCS 0x989680 ;  /* 0x009896800000895d */ /* 0x004fea0003900000 */
[----:B------:R-:W2:Y:S02]  /*9eb0*/  @!P0 SYNCS.PHASECHK.TRANS64 P0, [R3+URZ+0x2a0], R8 ;  /* 0x0002a008030085a7 */ /* 0x000ea400080010ff */
[----:B--2---:R-:W-:Y:S05]  /*9ec0*/  @!P0 BRA `(.L_x_232) ;  /* 0xfffffffc00f08947 */ /* 0x004fea000383ffff */
[----:B------:R-:W-:Y:S05]  /*9ed0*/  BRA `(.L_x_119) ;  /* 0xffffffc800fc7947 */ /* 0x000fea000383ffff */
        .weak           $__internal_0_$__cuda_sm10x_tcgen05_guardrail_trap_col_being_dealloced_not_returned_by_alloc
        .type           $__internal_0_$__cuda_sm10x_tcgen05_guardrail_trap_col_being_dealloced_not_returned_by_alloc,@function
        .size           $__internal_0_$__cuda_sm10x_tcgen05_guardrail_trap_col_being_dealloced_not_returned_by_alloc,($__internal_1_$__cuda_sm10x_tcgen05_guardrail_trap_phase_invalid_during_alloc - $__internal_0_$__cuda_sm10x_tcgen05_guardrail_trap_col_being_dealloced_not_returned_by_alloc)
$__internal_0_$__cuda_sm10x_tcgen05_guardrail_trap_col_being_dealloced_not_returned_by_alloc:
[----:B------:R-:W-:Y:S05]  /*9ee0*/  BPT.TRAP 0x1 ;  /* 0x000000040000795c */ /* 0x000fea0000300000 */
[----:B------:R-:W-:-:S04]  /*9ef0*/  HFMA2 R3, -RZ, RZ, 0, 0 ;  /* 0x00000000ff037431 */ /* 0x000fc800000001ff */
[----:B------:R-:W-:Y:S05]  /*9f00*/  RET.REL.NODEC R2 `(_ZN7cutlass13device_kernelINS_4gemm6kernel13GemmUniversalIN4cute5tupleIJiiiiEEENS1_10collective13CollectiveMmaINS1_35MainloopSm100TmaUmmaWarpSpecializedILi38ELi2ELi4ENS5_IJNS4_1CILi1EEESB_SB_EEEEENS5_IJNSA_ILi64EEENSA_ILi112EEENSA_ILi32EEEEEEaNS5_IJlSB_lEEEaSI_NS4_8TiledMMAINS4_8MMA_AtomIJNS4_15SM100_MMA_S8_SSIaaiLi64ELi112ELNS4_4UMMA5MajorE0ELSN_0ELNSM_8SaturateE0EEEEEENS4_6LayoutISC_NS5_IJNSA_ILi0EEESS_SS_EEEEENS5_IJNS4_10UnderscoreESV_SV_EEEEENS4_13SM90_TMA_LOADENS4_14ComposedLayoutINS4_7SwizzleILi1ELi4ELi3EEENS4_18smem_ptr_flag_bitsILi8EEENSR_INS5_IJNSA_ILi8EEESG_EEENS5_IJSG_SB_EEEEEEEvNS4_8identityESY_S18_vS19_EENS_8epilogue10collective18CollectiveEpilogueINS1B_23Sm100TmaWarpSpecializedILi1ELi1ELi56ELb0ELb0EEEJSH_NS5_IJNSR_ISE_SB_EENSR_ISF_SB_EEEEEaSI_aSI_NS1B_6fusion15FusionCallbacksIS1F_NS1J_17LinearCombinationIaiaiLNS_15FloatRoundStyleE2EEESH_S1I_JEEENS4_5SM1004TMEM4LOAD25SM100_TMEM_LOAD_16dp32b8xESY_NSZ_INS10_ILi0ELi4ELi3EEES13_NSR_INS5_IJS14_NSA_ILi16EEEEEENS5_IJS1U_SB_EEEEEEENS4_39AutoVectorizingCopyWithAssumedAlignmentILi128EEENS4_14SM90_TMA_STOREES1Y_S20_S20_EEEvvEEEEvNT_6ParamsE) ;  /* 0xffffff60023c7950 */ /* 0x000fea0003c3ffff */
        .weak           $__internal_1_$__cuda_sm10x_tcgen05_guardrail_trap_phase_invalid_during_alloc
        .type           $__internal_1_$__cuda_sm10x_tcgen05_guardrail_trap_phase_invalid_during_alloc,@function
        .size           $__internal_1_$__cuda_sm10x_tcgen05_guardrail_trap_phase_invalid_during_alloc,($__internal_2_$__cuda_sm10x_tcgen05_guardrail_trap_unallocated_columns_being_dealloced - $__internal_1_$__cuda_sm10x_tcgen05_guardrail_trap_phase_invalid_during_alloc)
$__internal_1_$__cuda_sm10x_tcgen05_guardrail_trap_phase_invalid_during_alloc:
[----:B------:R-:W-:Y:S05]  /*9f10*/  BPT.TRAP 0x1 ;  /* 0x000000040000795c */ /* 0x000fea0000300000 */
[----:B------:R-:W-:-:S04]  /*9f20*/  MOV R3, 0x0 ;  /* 0x0000000000037802 */ /* 0x000fc80000000f00 */
[----:B------:R-:W-:Y:S05]  /*9f30*/  RET.REL.NODEC R2 `(_ZN7cutlass13device_kernelINS_4gemm6kernel13GemmUniversalIN4cute5tupleIJiiiiEEENS1_10collective13CollectiveMmaINS1_35MainloopSm100TmaUmmaWarpSpecializedILi38ELi2ELi4ENS5_IJNS4_1CILi1EEESB_SB_EEEEENS5_IJNSA_ILi64EEENSA_ILi112EEENSA_ILi32EEEEEEaNS5_IJlSB_lEEEaSI_NS4_8TiledMMAINS4_8MMA_AtomIJNS4_15SM100_MMA_S8_SSIaaiLi64ELi112ELNS4_4UMMA5MajorE0ELSN_0ELNSM_8SaturateE0EEEEEENS4_6LayoutISC_NS5_IJNSA_ILi0EEESS_SS_EEEEENS5_IJNS4_10UnderscoreESV_SV_EEEEENS4_13SM90_TMA_LOADENS4_14ComposedLayoutINS4_7SwizzleILi1ELi4ELi3EEENS4_18smem_ptr_flag_bitsILi8EEENSR_INS5_IJNSA_ILi8EEESG_EEENS5_IJSG_SB_EEEEEEEvNS4_8identityESY_S18_vS19_EENS_8epilogue10collective18CollectiveEpilogueINS1B_23Sm100TmaWarpSpecializedILi1ELi1ELi56ELb0ELb0EEEJSH_NS5_IJNSR_ISE_SB_EENSR_ISF_SB_EEEEEaSI_aSI_NS1B_6fusion15FusionCallbacksIS1F_NS1J_17LinearCombinationIaiaiLNS_15FloatRoundStyleE2EEESH_S1I_JEEENS4_5SM1004TMEM4LOAD25SM100_TMEM_LOAD_16dp32b8xESY_NSZ_INS10_ILi0ELi4ELi3EEES13_NSR_INS5_IJS14_NSA_ILi16EEEEEENS5_IJS1U_SB_EEEEEEENS4_39AutoVectorizingCopyWithAssumedAlignmentILi128EEENS4_14SM90_TMA_STOREES1Y_S20_S20_EEEvvEEEEvNT_6ParamsE) ;  /* 0xffffff6002307950 */ /* 0x000fea0003c3ffff */
        .weak           $__internal_2_$__cuda_sm10x_tcgen05_guardrail_trap_unallocated_columns_being_dealloced
        .type           $__internal_2_$__cuda_sm10x_tcgen05_guardrail_trap_unallocated_columns_being_dealloced,@function
        .size           $__internal_2_$__cuda_sm10x_tcgen05_guardrail_trap_unallocated_columns_being_dealloced,(.L_x_234 - $__internal_2_$__cuda_sm10x_tcgen05_guardrail_trap_unallocated_columns_being_dealloced)
$__internal_2_$__cuda_sm10x_tcgen05_guardrail_trap_unallocated_columns_being_dealloced:
[----:B------:R-:W-:Y:S05]  /*9f40*/  BPT.TRAP 0x1 ;  /* 0x000000040000795c */ /* 0x000fea0000300000 */
[----:B------:R-:W-:-:S04]  /*9f50*/  HFMA2 R3, -RZ, RZ, 0, 0 ;  /* 0x00000000ff037431 */ /* 0x000fc800000001ff */
[----:B------:R-:W-:Y:S05]  /*9f60*/  RET.REL.NODEC R2 `(_ZN7cutlass13device_kernelINS_4gemm6kernel13GemmUniversalIN4cute5tupleIJiiiiEEENS1_10collective13CollectiveMmaINS1_35MainloopSm100TmaUmmaWarpSpecializedILi38ELi2ELi4ENS5_IJNS4_1CILi1EEESB_SB_EEEEENS5_IJNSA_ILi64EEENSA_ILi112EEENSA_ILi32EEEEEEaNS5_IJlSB_lEEEaSI_NS4_8TiledMMAINS4_8MMA_AtomIJNS4_15SM100_MMA_S8_SSIaaiLi64ELi112ELNS4_4UMMA5MajorE0ELSN_0ELNSM_8SaturateE0EEEEEENS4_6LayoutISC_NS5_IJNSA_ILi0EEESS_SS_EEEEENS5_IJNS4_10UnderscoreESV_SV_EEEEENS4_13SM90_TMA_LOADENS4_14ComposedLayoutINS4_7SwizzleILi1ELi4ELi3EEENS4_18smem_ptr_flag_bitsILi8EEENSR_INS5_IJNSA_ILi8EEESG_EEENS5_IJSG_SB_EEEEEEEvNS4_8identityESY_S18_vS19_EENS_8epilogue10collective18CollectiveEpilogueINS1B_23Sm100TmaWarpSpecializedILi1ELi1ELi56ELb0ELb0EEEJSH_NS5_IJNSR_ISE_SB_EENSR_ISF_SB_EEEEEaSI_aSI_NS1B_6fusion15FusionCallbacksIS1F_NS1J_17LinearCombinationIaiaiLNS_15FloatRoundStyleE2EEESH_S1I_JEEENS4_5SM1004TMEM4LOAD25SM100_TMEM_LOAD_16dp32b8xESY_NSZ_INS10_ILi0ELi4ELi3EEES13_NSR_INS5_IJS14_NSA_ILi16EEEEEENS5_IJS1U_SB_EEEEEEENS4_39AutoVectorizingCopyWithAssumedAlignmentILi128EEENS4_14SM90_TMA_STOREES1Y_S20_S20_EEEvvEEEEvNT_6ParamsE) ;  /* 0xffffff6002247950 */ /* 0x000fea0003c3ffff */
.L_x_233:
[----:B------:R-:W-:-:S00]  /*9f70*/  BRA `(.L_x_233) ;  /* 0xfffffffc00fc7947 */ /* 0x000fc0000383ffff */
[----:B------:R-:W-:-:S00]  /*9f80*/  NOP ;  /* 0x0000000000007918 */ /* 0x000fc00000000000 */
[----:B------:R-:W-:-:S00]  /*9f90*/  NOP ;  /* 0x0000000000007918 */ /* 0x000fc00000000000 */
[----:B------:R-:W-:-:S00]  /*9fa0*/  NOP ;  /* 0x0000000000007918 */ /* 0x000fc00000000000 */
[----:B------:R-:W-:-:S00]  /*9fb0*/  NOP ;  /* 0x0000000000007918 */ /* 0x000fc00000000000 */
[----:B------:R-:W-:-:S00]  /*9fc0*/  NOP ;  /* 0x0000000000007918 */ /* 0x000fc00000000000 */
[----:B------:R-:W-:-:S00]  /*9fd0*/  NOP ;  /* 0x0000000000007918 */ /* 0x000fc00000000000 */
[----:B------:R-:W-:-:S00]  /*9fe0*/  NOP ;  /* 0x0000000000007918 */ /* 0x000fc00000000000 */
[----:B------:R-:W-:-:S00]  /*9ff0*/  NOP ;  /* 0x0000000000007918 */ /* 0x000fc00000000000 */
.L_x_234:


//--------------------- .nv.global.init           --------------------------
	.section	.nv.global.init,"aw",@progbits
.nv.global.init:
	.type		$str$26,@object
	.size		$str$26,($str$25 - $str$26)
$str$26:
        /*0000*/ 	.byte	0x2f, 0x74, 0x6d, 0x70, 0x2f, 0x63, 0x75, 0x74, 0x6c, 0x61, 0x73, 0x73, 0x5f, 0x73, 0x77, 0x65
        /*0010*/ 	.byte	0x65, 0x70, 0x5f, 0x73, 0x72, 0x63, 0x2f, 0x69, 0x6e, 0x63, 0x6c, 0x75, 0x64, 0x65, 0x2f, 0x63
        /*0020*/ 	.byte	0x75, 0x74, 0x65, 0x2f, 0x61, 0x74, 0x6f, 0x6d, 0x2f, 0x63, 0x6f, 0x70, 0x79, 0x5f, 0x74, 0x72
        /*0030*/ 	.byte	0x61, 0x69, 0x74, 0x73, 0x5f, 0x73, 0x6d, 0x31, 0x30, 0x30, 0x2e, 0x68, 0x70, 0x70, 0x00
	.type		$str$25,@object
	.size		$str$25,(__unnamed_1 - $str$25)
$str$25:
        /*003f*/ 	.byte	0x28, 0x28, 0x75, 0x69, 0x6e, 0x74, 0x33, 0x32, 0x5f, 0x74, 0x28, 0x74, 0x68, 0x72, 0x65, 0x61
        /*004f*/ 	.byte	0x64, 0x49, 0x64, 0x78, 0x2e, 0x78, 0x29, 0x20, 0x2f, 0x20, 0x33, 0x32, 0x29, 0x20, 0x25, 0x20
        /*005f*/ 	.byte	0x34, 0x29, 0x20, 0x3d, 0x3d, 0x20, 0x28, 0x28, 0x28, 0x74, 0x6d, 0x65, 0x6d, 0x5f, 0x61, 0x64
        /*006f*/ 	.byte	0x64, 0x72, 0x20, 0x3e, 0x3e, 0x20, 0x31, 0x36, 0x29, 0x20, 0x2f, 0x20, 0x33, 0x32, 0x29, 0x20
        /*007f*/ 	.byte	0x25, 0x20, 0x34, 0x29, 0x00
	.type		__unnamed_1,@object
	.size		__unnamed_1,(.L_1 - __unnamed_1)
__unnamed_1:
        /*0084*/ 	.byte	0x63, 0x6f, 0x6e, 0x73, 0x74, 0x65, 0x78, 0x70, 0x72, 0x20, 0x76, 0x6f, 0x69, 0x64, 0x20, 0x63
        /* <DEDUP_REMOVED lines=36> */
        /*02d4*/ 	.byte	0x3a, 0x3a, 0x43, 0x3c, 0x30, 0x3e, 0x3e, 0x3e, 0x3e, 0x5d, 0x00
.L_1:


//--------------------- .nv.shared._ZN7cutlass13device_kernelINS_4gemm6kernel13GemmUniversalIN4cute5tupleIJiiiiEEENS1_10collective13CollectiveMmaINS1_35MainloopSm100TmaUmmaWarpSpecializedILi38ELi2ELi4ENS5_IJNS4_1CILi1EEESB_SB_EEEEENS5_IJNSA_ILi64EEENSA_ILi112EEENSA_ILi32EEEEEEaNS5_IJlSB_lEEEaSI_NS4_8TiledMMAINS4_8MMA_AtomIJNS4_15SM100_MMA_S8_SSIaaiLi64ELi112ELNS4_4UMMA5MajorE0ELSN_0ELNSM_8SaturateE0EEEEEENS4_6LayoutISC_NS5_IJNSA_ILi0EEESS_SS_EEEEENS5_IJNS4_10UnderscoreESV_SV_EEEEENS4_13SM90_TMA_LOADENS4_14ComposedLayoutINS4_7SwizzleILi1ELi4ELi3EEENS4_18smem_ptr_flag_bitsILi8EEENSR_INS5_IJNSA_ILi8EEESG_EEENS5_IJSG_SB_EEEEEEEvNS4_8identityESY_S18_vS19_EENS_8epilogue10collective18CollectiveEpilogueINS1B_23Sm100TmaWarpSpecializedILi1ELi1ELi56ELb0ELb0EEEJSH_NS5_IJNSR_ISE_SB_EENSR_ISF_SB_EEEEEaSI_aSI_NS1B_6fusion15FusionCallbacksIS1F_NS1J_17LinearCombinationIaiaiLNS_15FloatRoundStyleE2EEESH_S1I_JEEENS4_5SM1004TMEM4LOAD25SM100_TMEM_LOAD_16dp32b8xESY_NSZ_INS10_ILi0ELi4ELi3EEES13_NSR_INS5_IJS14_NSA_ILi16EEEEEENS5_IJS1U_SB_EEEEEEENS4_39AutoVectorizingCopyWithAssumedAlignmentILi128EEENS4_14SM90_TMA_STOREES1Y_S20_S20_EEEvvEEEEvNT_6ParamsE --------------------------
	.section	.nv.shared._ZN7cutlass13device_kernelINS_4gemm6kernel13GemmUniversalIN4cute5tupleIJiiiiEEENS1_10collective13CollectiveMmaINS1_35MainloopSm100TmaUmmaWarpSpecializedILi38ELi2ELi4ENS5_IJNS4_1CILi1EEESB_SB_EEEEENS5_IJNSA_ILi64EEENSA_ILi112EEENSA_ILi32EEEEEEaNS5_IJlSB_lEEEaSI_NS4_8TiledMMAINS4_8MMA_AtomIJNS4_15SM100_MMA_S8_SSIaaiLi64ELi112ELNS4_4UMMA5MajorE0ELSN_0ELNSM_8SaturateE0EEEEEENS4_6LayoutISC_NS5_IJNSA_ILi0EEESS_SS_EEEEENS5_IJNS4_10UnderscoreESV_SV_EEEEENS4_13SM90_TMA_LOADENS4_14ComposedLayoutINS4_7SwizzleILi1ELi4ELi3EEENS4_18smem_ptr_flag_bitsILi8EEENSR_INS5_IJNSA_ILi8EEESG_EEENS5_IJSG_SB_EEEEEEEvNS4_8identityESY_S18_vS19_EENS_8epilogue10collective18CollectiveEpilogueINS1B_23Sm100TmaWarpSpecializedILi1ELi1ELi56ELb0ELb0EEEJSH_NS5_IJNSR_ISE_SB_EENSR_ISF_SB_EEEEEaSI_aSI_NS1B_6fusion15FusionCallbacksIS1F_NS1J_17LinearCombinationIaiaiLNS_15FloatRoundStyleE2EEESH_S1I_JEEENS4_5SM1004TMEM4LOAD25SM100_TMEM_LOAD_16dp32b8xESY_NSZ_INS10_ILi0ELi4ELi3EEES13_NSR_INS5_IJS14_NSA_ILi16EEEEEENS5_IJS1U_SB_EEEEEEENS4_39AutoVectorizingCopyWithAssumedAlignmentILi128EEENS4_14SM90_TMA_STOREES1Y_S20_S20_EEEvvEEEEvNT_6ParamsE,"aw",@nobits
	.sectionflags	@""
	.align	16
	.zero		1024


//--------------------- .nv.shared.reserved.0     --------------------------
	.section	.nv.shared.reserved.0,"aw",@nobits
	.weak		__nv_reservedSMEM_offset_0_alias
	.size		__nv_reservedSMEM_offset_0_alias, 0, 64
	.other		__nv_reservedSMEM_offset_0_alias,@"STO_CUDA_RESERVED_SHARED STV_DEFAULT"
__nv_reservedSMEM_offset_0_alias:
	.zero		0
.nv.shared.reserved.0:
	.zero		64
	.weak		__nv_reservedSMEM_tcgen05_partition
	.type		__nv_reservedSMEM_tcgen05_partition,@object
	.size		__nv_reservedSMEM_tcgen05_partition,(.L_0 - __nv_reservedSMEM_tcgen05_partition)
__nv_reservedSMEM_tcgen05_partition:
	.zero		32
.L_0:


//--------------------- .nv.global                --------------------------
	.section	.nv.global,"aw",@nobits
.nv.global:
	.type		_ZN40_INTERNAL_293d8be9_4_k_cu_20ad9a66_201064cute1_E,@object
	.size		_ZN40_INTERNAL_293d8be9_4_k_cu_20ad9a66_201064cute1_E,(_ZN40_INTERNAL_293d8be9_4_k_cu_20ad9a66_201064cuda3std3__45__cpo6cbeginE - _ZN40_INTERNAL_293d8be9_4_k_cu_20ad9a66_201064cute1_E)
_ZN40_INTERNAL_293d8be9_4_k_cu_20ad9a66_201064cute1_E:
	.zero		1
	.type		_ZN40_INTERNAL_293d8be9_4_k_cu_20ad9a66_201064cuda3std3__45__cpo6cbeginE,@object
	.size		_ZN40_INTERNAL_293d8be9_4_k_cu_20ad9a66_201064cuda3std3__45__cpo6cbeginE,(_ZN40_INTERNAL_293d8be9_4_k_cu_20ad9a66_201064cuda3std3__48in_placeE - _ZN40_INTERNAL_293d8be9_4_k_cu_20ad9a66_201064cuda3std3__45__cpo6cbeginE)
_ZN40_INTERNAL_293d8be9_4_k_cu_20ad9a66_201064cuda3std3__45__cpo6cbeginE:
	.zero		1
	.type		_ZN40_INTERNAL_293d8be9_4_k_cu_20ad9a66_201064cuda3std3__48in_placeE,@object
	.size		_ZN40_INTERNAL_293d8be9_4_k_cu_20ad9a66_201064cuda3std3__48in_placeE,(_ZN40_INTERNAL_293d8be9_4_k_cu_20ad9a66_201064cuda3std6ranges3__45__cpo9iter_moveE - _ZN40_INTERNAL_293d8be9_4_k_cu_20ad9a66_201064cuda3std3__48in_placeE)
_ZN40_INTERNAL_293d8be9_4_k_cu_20ad9a66_201064cuda3std3__48in_placeE:
	.zero		1
	.type		_ZN40_INTERNAL_293d8be9_4_k_cu_20ad9a66_201064cuda3std6ranges3__45__cpo9iter_moveE,@object
	.size		_ZN40_INTERNAL_293d8be9_4_k_cu_20ad9a66_201064cuda3std6ranges3__45__cpo9iter_moveE,(_ZN40_INTERNAL_293d8be9_4_k_cu_20ad9a66_201064cuda3std3__45__cpo5beginE - _ZN40_INTERNAL_293d8be9_4_k_cu_20ad9a66_201064cuda3std6ranges3__45__cpo9iter_moveE)
_ZN40_INTERNAL_293d8be9_4_k_cu_20ad9a66_201064cuda3std6ranges3__45__cpo9iter_moveE:
	.zero		1
	.type		_ZN40_INTERNAL_293d8be9_4_k_cu_20ad9a66_201064cuda3std3__45__cpo5beginE,@object
	.size		_ZN40_INTERNAL_293d8be9_4_k_cu_20ad9a66_201064cuda3std3__45__cpo5beginE,(_ZN40_INTERNAL_293d8be9_4_k_cu_20ad9a66_201064cuda3std3__442_GLOBAL__N__293d8be9_4_k_cu_20ad9a66_201066ignoreE - _ZN40_INTERNAL_293d8be9_4_k_cu_20ad9a66_201064cuda3std3__45__cpo5beginE)
_ZN40_INTERNAL_293d8be9_4_k_cu_20ad9a66_201064cuda3std3__45__cpo5beginE:
	.zero		1
	.type		_ZN40_INTERNAL_293d8be9_4_k_cu_20ad9a66_201064cuda3std3__442_GLOBAL__N__293d8be9_4_k_cu_20ad9a66_201066ignoreE,@object
	.size		_ZN40_INTERNAL_293d8be9_4_k_cu_20ad9a66_201064cuda3std3__442_GLOBAL__N__293d8be9_4_k_cu_20ad9a66_201066ignoreE,(_ZN40_INTERNAL_293d8be9_4_k_cu_20ad9a66_201064cute7productE - _ZN40_INTERNAL_293d8be9_4_k_cu_20ad9a66_201064cuda3std3__442_GLOBAL__N__293d8be9_4_k_cu_20ad9a66_201066ignoreE)
_ZN40_INTERNAL_293d8be9_4_k_cu_20ad9a66_201064cuda3std3__442_GLOBAL__N__293d8be9_4_k_cu_20ad9a66_201066ignoreE:
	.zero		1
	.type		_ZN40_INTERNAL_293d8be9_4_k_cu_20ad9a66_201064cute7productE,@object
	.size		_ZN40_INTERNAL_293d8be9_4_k_cu_20ad9a66_201064cute7productE,(_ZN40_INTERNAL_293d8be9_4_k_cu_20ad9a66_201064cuda3std3__45__cpo3endE - _ZN40_INTERNAL_293d8be9_4_k_cu_20ad9a66_201064cute7productE)
_ZN40_INTERNAL_293d8be9_4_k_cu_20ad9a66_201064cute7productE:
	.zero		1
	.type		_ZN40_INTERNAL_293d8be9_4_k_cu_20ad9a66_201064cuda3std3__45__cpo3endE,@object
	.size		_ZN40_INTERNAL_293d8be9_4_k_cu_20ad9a66_201064cuda3std3__45__cpo3endE,(_ZN40_INTERNAL_293d8be9_4_k_cu_20ad9a66_201064cuda3std3__419piecewise_constructE - _ZN40_INTERNAL_293d8be9_4_k_cu_20ad9a66_201064cuda3std3__45__cpo3endE)
_ZN40_INTERNAL_293d8be9_4_k_cu_20ad9a66_201064cuda3std3__45__cpo3endE:
	.zero		1
	.type		_ZN40_INTERNAL_293d8be9_4_k_cu_20ad9a66_201064cuda3std3__419piecewise_constructE,@object
	.size		_ZN40_INTERNAL_293d8be9_4_k_cu_20ad9a66_201064cuda3std3__419piecewise_constructE,(_ZN40_INTERNAL_293d8be9_4_k_cu_20ad9a66_201064cuda3std3__45__cpo4cendE - _ZN40_INTERNAL_293d8be9_4_k_cu_20ad9a66_201064cuda3std3__419piecewise_constructE)
_ZN40_INTERNAL_293d8be9_4_k_cu_20ad9a66_201064cuda3std3__419piecewise_constructE:
	.zero		1
	.type		_ZN40_INTERNAL_293d8be9_4_k_cu_20ad9a66_201064cuda3std3__45__cpo4cendE,@object
	.size		_ZN40_INTERNAL_293d8be9_4_k_cu_20ad9a66_201064cuda3std3__45__cpo4cendE,(_ZN40_INTERNAL_293d8be9_4_k_cu_20ad9a66_201064cuda3std6ranges3__45__cpo4swapE - _ZN40_INTERNAL_293d8be9_4_k_cu_20ad9a66_201064cuda3std3__45__cpo4cendE)
_ZN40_INTERNAL_293d8be9_4_k_cu_20ad9a66_201064cuda3std3__45__cpo4cendE:
	.zero		1
	.type		_ZN40_INTERNAL_293d8be9_4_k_cu_20ad9a66_201064cuda3std6ranges3__45__cpo4swapE,@object
	.size		_ZN40_INTERNAL_293d8be9_4_k_cu_20ad9a66_201064cuda3std6ranges3__45__cpo4swapE,(.L_9 - _ZN40_INTERNAL_293d8be9_4_k_cu_20ad9a66_201064cuda3std6ranges3__45__cpo4swapE)
_ZN40_INTERNAL_293d8be9_4_k_cu_20ad9a66_201064cuda3std6ranges3__45__cpo4swapE:
	.zero		1
.L_9:


//--------------------- .nv.constant0._ZN7cutlass13device_kernelINS_4gemm6kernel13GemmUniversalIN4cute5tupleIJiiiiEEENS1_10collective13CollectiveMmaINS1_35MainloopSm100TmaUmmaWarpSpecializedILi38ELi2ELi4ENS5_IJNS4_1CILi1EEESB_SB_EEEEENS5_IJNSA_ILi64EEENSA_ILi112EEENSA_ILi32EEEEEEaNS5_IJlSB_lEEEaSI_NS4_8TiledMMAINS4_8MMA_AtomIJNS4_15SM100_MMA_S8_SSIaaiLi64ELi112ELNS4_4UMMA5MajorE0ELSN_0ELNSM_8SaturateE0EEEEEENS4_6LayoutISC_NS5_IJNSA_ILi0EEESS_SS_EEEEENS5_IJNS4_10UnderscoreESV_SV_EEEEENS4_13SM90_TMA_LOADENS4_14ComposedLayoutINS4_7SwizzleILi1ELi4ELi3EEENS4_18smem_ptr_flag_bitsILi8EEENSR_INS5_IJNSA_ILi8EEESG_EEENS5_IJSG_SB_EEEEEEEvNS4_8identityESY_S18_vS19_EENS_8epilogue10collective18CollectiveEpilogueINS1B_23Sm100TmaWarpSpecializedILi1ELi1ELi56ELb0ELb0EEEJSH_NS5_IJNSR_ISE_SB_EENSR_ISF_SB_EEEEEaSI_aSI_NS1B_6fusion15FusionCallbacksIS1F_NS1J_17LinearCombinationIaiaiLNS_15FloatRoundStyleE2EEESH_S1I_JEEENS4_5SM1004TMEM4LOAD25SM100_TMEM_LOAD_16dp32b8xESY_NSZ_INS10_ILi0ELi4ELi3EEES13_NSR_INS5_IJS14_NSA_ILi16EEEEEENS5_IJS1U_SB_EEEEEEENS4_39AutoVectorizingCopyWithAssumedAlignmentILi128EEENS4_14SM90_TMA_STOREES1Y_S20_S20_EEEvvEEEEvNT_6ParamsE --------------------------
	.section	.nv.constant0._ZN7cutlass13device_kernelINS_4gemm6kernel13GemmUniversalIN4cute5tupleIJiiiiEEENS1_10collective13CollectiveMmaINS1_35MainloopSm100TmaUmmaWarpSpecializedILi38ELi2ELi4ENS5_IJNS4_1CILi1EEESB_SB_EEEEENS5_IJNSA_ILi64EEENSA_ILi112EEENSA_ILi32EEEEEEaNS5_IJlSB_lEEEaSI_NS4_8TiledMMAINS4_8MMA_AtomIJNS4_15SM100_MMA_S8_SSIaaiLi64ELi112ELNS4_4UMMA5MajorE0ELSN_0ELNSM_8SaturateE0EEEEEENS4_6LayoutISC_NS5_IJNSA_ILi0EEESS_SS_EEEEENS5_IJNS4_10UnderscoreESV_SV_EEEEENS4_13SM90_TMA_LOADENS4_14ComposedLayoutINS4_7SwizzleILi1ELi4ELi3EEENS4_18smem_ptr_flag_bitsILi8EEENSR_INS5_IJNSA_ILi8EEESG_EEENS5_IJSG_SB_EEEEEEEvNS4_8identityESY_S18_vS19_EENS_8epilogue10collective18CollectiveEpilogueINS1B_23Sm100TmaWarpSpecializedILi1ELi1ELi56ELb0ELb0EEEJSH_NS5_IJNSR_ISE_SB_EENSR_ISF_SB_EEEEEaSI_aSI_NS1B_6fusion15FusionCallbacksIS1F_NS1J_17LinearCombinationIaiaiLNS_15FloatRoundStyleE2EEESH_S1I_JEEENS4_5SM1004TMEM4LOAD25SM100_TMEM_LOAD_16dp32b8xESY_NSZ_INS10_ILi0ELi4ELi3EEES13_NSR_INS5_IJS14_NSA_ILi16EEEEEENS5_IJS1U_SB_EEEEEEENS4_39AutoVectorizingCopyWithAssumedAlignmentILi128EEENS4_14SM90_TMA_STOREES1Y_S20_S20_EEEvvEEEEvNT_6ParamsE,"a",@progbits
	.sectionflags	@""
	.align	4
.nv.constant0._ZN7cutlass13device_kernelINS_4gemm6kernel13GemmUniversalIN4cute5tupleIJiiiiEEENS1_10collective13CollectiveMmaINS1_35MainloopSm100TmaUmmaWarpSpecializedILi38ELi2ELi4ENS5_IJNS4_1CILi1EEESB_SB_EEEEENS5_IJNSA_ILi64EEENSA_ILi112EEENSA_ILi32EEEEEEaNS5_IJlSB_lEEEaSI_NS4_8TiledMMAINS4_8MMA_AtomIJNS4_15SM100_MMA_S8_SSIaaiLi64ELi112ELNS4_4UMMA5MajorE0ELSN_0ELNSM_8SaturateE0EEEEEENS4_6LayoutISC_NS5_IJNSA_ILi0EEESS_SS_EEEEENS5_IJNS4_10UnderscoreESV_SV_EEEEENS4_13SM90_TMA_LOADENS4_14ComposedLayoutINS4_7SwizzleILi1ELi4ELi3EEENS4_18smem_ptr_flag_bitsILi8EEENSR_INS5_IJNSA_ILi8EEESG_EEENS5_IJSG_SB_EEEEEEEvNS4_8identityESY_S18_vS19_EENS_8epilogue10collective18CollectiveEpilogueINS1B_23Sm100TmaWarpSpecializedILi1ELi1ELi56ELb0ELb0EEEJSH_NS5_IJNSR_ISE_SB_EENSR_ISF_SB_EEEEEaSI_aSI_NS1B_6fusion15FusionCallbacksIS1F_NS1J_17LinearCombinationIaiaiLNS_15FloatRoundStyleE2EEESH_S1I_JEEENS4_5SM1004TMEM4LOAD25SM100_TMEM_LOAD_16dp32b8xESY_NSZ_INS10_ILi0ELi4ELi3EEES13_NSR_INS5_IJS14_NSA_ILi16EEEEEENS5_IJS1U_SB_EEEEEEENS4_39AutoVectorizingCopyWithAssumedAlignmentILi128EEENS4_14SM90_TMA_STOREES1Y_S20_S20_EEEvvEEEEvNT_6ParamsE:
	.zero		2944


//--------------------- SYMBOLS --------------------------

	.type		.nv.reservedSmem.offset0,@object
	.size		.nv.reservedSmem.offset0,0x4
	.type		.nv.reservedSmem.cap,@object
	.size		.nv.reservedSmem.cap,0x4
	.type		__assertfail,@function
